//
// Generated by NVIDIA NVVM Compiler
//
// Compiler Build ID: CL-36424714
// Cuda compilation tools, release 13.0, V13.0.88
// Based on NVVM 20.0.0
//

.version 9.0
.target sm_100
.address_size 64

	// .globl	_Z14softmax_kernelPfS_ii

.visible .entry _Z14softmax_kernelPfS_ii(
	.param .u64 .ptr .align 1 _Z14softmax_kernelPfS_ii_param_0,
	.param .u64 .ptr .align 1 _Z14softmax_kernelPfS_ii_param_1,
	.param .u32 _Z14softmax_kernelPfS_ii_param_2,
	.param .u32 _Z14softmax_kernelPfS_ii_param_3
)
{
	.reg .pred 	%p<18>;
	.reg .b32 	%r<108>;
	.reg .b32 	%f<417>;
	.reg .b64 	%rd<26>;

	ld.param.u64 	%rd6, [_Z14softmax_kernelPfS_ii_param_0];
	ld.param.u64 	%rd7, [_Z14softmax_kernelPfS_ii_param_1];
	ld.param.u32 	%r28, [_Z14softmax_kernelPfS_ii_param_2];
	ld.param.u32 	%r27, [_Z14softmax_kernelPfS_ii_param_3];
	cvta.to.global.u64 	%rd1, %rd7;
	cvta.to.global.u64 	%rd2, %rd6;
	mov.u32 	%r29, %ctaid.x;
	mov.u32 	%r30, %ntid.x;
	mov.u32 	%r31, %tid.x;
	mad.lo.s32 	%r1, %r29, %r30, %r31;
	setp.ge.s32 	%p1, %r1, %r28;
	@%p1 bra 	$L__BB0_22;
	setp.lt.s32 	%p2, %r27, 1;
	mov.f32 	%f414, 0f00000000;
	mov.f32 	%f413, 0fFF800000;
	@%p2 bra 	$L__BB0_10;
	mul.lo.s32 	%r2, %r27, %r1;
	and.b32  	%r3, %r27, 3;
	setp.lt.u32 	%p3, %r27, 4;
	mov.f32 	%f413, 0fFF800000;
	mov.f32 	%f414, 0f00000000;
	mov.b32 	%r99, 0;
	@%p3 bra 	$L__BB0_5;
	and.b32  	%r99, %r27, 2147483644;
	neg.s32 	%r102, %r99;
	add.s64 	%rd3, %rd2, 8;
	mov.f32 	%f413, 0fFF800000;
	mov.f32 	%f414, 0f00000000;
	mov.u32 	%r101, %r2;
$L__BB0_4:
	.pragma "nounroll";
	mul.wide.s32 	%rd8, %r101, 4;
	add.s64 	%rd9, %rd3, %rd8;
	ld.global.f32 	%f26, [%rd9+-8];
	max.f32 	%f27, %f26, %f413;
	sub.f32 	%f28, %f413, %f27;
	fma.rn.f32 	%f29, %f28, 0f3BBB989D, 0f3F000000;
	cvt.sat.f32.f32 	%f30, %f29;
	mov.f32 	%f31, 0f4B400001;
	mov.f32 	%f32, 0f437C0000;
	fma.rm.f32 	%f33, %f30, %f32, %f31;
	add.f32 	%f34, %f33, 0fCB40007F;
	neg.f32 	%f35, %f34;
	fma.rn.f32 	%f36, %f28, 0f3FB8AA3B, %f35;
	fma.rn.f32 	%f37, %f28, 0f32A57060, %f36;
	mov.b32 	%r33, %f33;
	shl.b32 	%r34, %r33, 23;
	mov.b32 	%f38, %r34;
	ex2.approx.ftz.f32 	%f39, %f37;
	mul.f32 	%f40, %f39, %f38;
	mul.f32 	%f41, %f414, %f40;
	sub.f32 	%f42, %f26, %f27;
	fma.rn.f32 	%f43, %f42, 0f3BBB989D, 0f3F000000;
	cvt.sat.f32.f32 	%f44, %f43;
	fma.rm.f32 	%f45, %f44, %f32, %f31;
	add.f32 	%f46, %f45, 0fCB40007F;
	neg.f32 	%f47, %f46;
	fma.rn.f32 	%f48, %f42, 0f3FB8AA3B, %f47;
	fma.rn.f32 	%f49, %f42, 0f32A57060, %f48;
	mov.b32 	%r35, %f45;
	shl.b32 	%r36, %r35, 23;
	mov.b32 	%f50, %r36;
	ex2.approx.ftz.f32 	%f51, %f49;
	fma.rn.f32 	%f52, %f51, %f50, %f41;
	ld.global.f32 	%f53, [%rd9+-4];
	max.f32 	%f54, %f53, %f27;
	sub.f32 	%f55, %f27, %f54;
	fma.rn.f32 	%f56, %f55, 0f3BBB989D, 0f3F000000;
	cvt.sat.f32.f32 	%f57, %f56;
	fma.rm.f32 	%f58, %f57, %f32, %f31;
	add.f32 	%f59, %f58, 0fCB40007F;
	neg.f32 	%f60, %f59;
	fma.rn.f32 	%f61, %f55, 0f3FB8AA3B, %f60;
	fma.rn.f32 	%f62, %f55, 0f32A57060, %f61;
	mov.b32 	%r37, %f58;
	shl.b32 	%r38, %r37, 23;
	mov.b32 	%f63, %r38;
	ex2.approx.ftz.f32 	%f64, %f62;
	mul.f32 	%f65, %f64, %f63;
	mul.f32 	%f66, %f52, %f65;
	sub.f32 	%f67, %f53, %f54;
	fma.rn.f32 	%f68, %f67, 0f3BBB989D, 0f3F000000;
	cvt.sat.f32.f32 	%f69, %f68;
	fma.rm.f32 	%f70, %f69, %f32, %f31;
	add.f32 	%f71, %f70, 0fCB40007F;
	neg.f32 	%f72, %f71;
	fma.rn.f32 	%f73, %f67, 0f3FB8AA3B, %f72;
	fma.rn.f32 	%f74, %f67, 0f32A57060, %f73;
	mov.b32 	%r39, %f70;
	shl.b32 	%r40, %r39, 23;
	mov.b32 	%f75, %r40;
	ex2.approx.ftz.f32 	%f76, %f74;
	fma.rn.f32 	%f77, %f76, %f75, %f66;
	ld.global.f32 	%f78, [%rd9];
	max.f32 	%f79, %f78, %f54;
	sub.f32 	%f80, %f54, %f79;
	fma.rn.f32 	%f81, %f80, 0f3BBB989D, 0f3F000000;
	cvt.sat.f32.f32 	%f82, %f81;
	fma.rm.f32 	%f83, %f82, %f32, %f31;
	add.f32 	%f84, %f83, 0fCB40007F;
	neg.f32 	%f85, %f84;
	fma.rn.f32 	%f86, %f80, 0f3FB8AA3B, %f85;
	fma.rn.f32 	%f87, %f80, 0f32A57060, %f86;
	mov.b32 	%r41, %f83;
	shl.b32 	%r42, %r41, 23;
	mov.b32 	%f88, %r42;
	ex2.approx.ftz.f32 	%f89, %f87;
	mul.f32 	%f90, %f89, %f88;
	mul.f32 	%f91, %f77, %f90;
	sub.f32 	%f92, %f78, %f79;
	fma.rn.f32 	%f93, %f92, 0f3BBB989D, 0f3F000000;
	cvt.sat.f32.f32 	%f94, %f93;
	fma.rm.f32 	%f95, %f94, %f32, %f31;
	add.f32 	%f96, %f95, 0fCB40007F;
	neg.f32 	%f97, %f96;
	fma.rn.f32 	%f98, %f92, 0f3FB8AA3B, %f97;
	fma.rn.f32 	%f99, %f92, 0f32A57060, %f98;
	mov.b32 	%r43, %f95;
	shl.b32 	%r44, %r43, 23;
	mov.b32 	%f100, %r44;
	ex2.approx.ftz.f32 	%f101, %f99;
	fma.rn.f32 	%f102, %f101, %f100, %f91;
	ld.global.f32 	%f103, [%rd9+4];
	max.f32 	%f413, %f103, %f79;
	sub.f32 	%f104, %f79, %f413;
	fma.rn.f32 	%f105, %f104, 0f3BBB989D, 0f3F000000;
	cvt.sat.f32.f32 	%f106, %f105;
	fma.rm.f32 	%f107, %f106, %f32, %f31;
	add.f32 	%f108, %f107, 0fCB40007F;
	neg.f32 	%f109, %f108;
	fma.rn.f32 	%f110, %f104, 0f3FB8AA3B, %f109;
	fma.rn.f32 	%f111, %f104, 0f32A57060, %f110;
	mov.b32 	%r45, %f107;
	shl.b32 	%r46, %r45, 23;
	mov.b32 	%f112, %r46;
	ex2.approx.ftz.f32 	%f113, %f111;
	mul.f32 	%f114, %f113, %f112;
	mul.f32 	%f115, %f102, %f114;
	sub.f32 	%f116, %f103, %f413;
	fma.rn.f32 	%f117, %f116, 0f3BBB989D, 0f3F000000;
	cvt.sat.f32.f32 	%f118, %f117;
	fma.rm.f32 	%f119, %f118, %f32, %f31;
	add.f32 	%f120, %f119, 0fCB40007F;
	neg.f32 	%f121, %f120;
	fma.rn.f32 	%f122, %f116, 0f3FB8AA3B, %f121;
	fma.rn.f32 	%f123, %f116, 0f32A57060, %f122;
	mov.b32 	%r47, %f119;
	shl.b32 	%r48, %r47, 23;
	mov.b32 	%f124, %r48;
	ex2.approx.ftz.f32 	%f125, %f123;
	fma.rn.f32 	%f414, %f125, %f124, %f115;
	add.s32 	%r102, %r102, 4;
	add.s32 	%r101, %r101, 4;
	setp.eq.s32 	%p4, %r102, 0;
	@%p4 bra 	$L__BB0_5;
	bra.uni 	$L__BB0_4;
$L__BB0_5:
	setp.eq.s32 	%p5, %r3, 0;
	@%p5 bra 	$L__BB0_10;
	setp.eq.s32 	%p6, %r3, 1;
	@%p6 bra 	$L__BB0_8;
	add.s32 	%r49, %r99, %r2;
	mul.wide.s32 	%rd10, %r49, 4;
	add.s64 	%rd11, %rd2, %rd10;
	ld.global.f32 	%f127, [%rd11];
	max.f32 	%f128, %f127, %f413;
	sub.f32 	%f129, %f413, %f128;
	fma.rn.f32 	%f130, %f129, 0f3BBB989D, 0f3F000000;
	cvt.sat.f32.f32 	%f131, %f130;
	mov.f32 	%f132, 0f4B400001;
	mov.f32 	%f133, 0f437C0000;
	fma.rm.f32 	%f134, %f131, %f133, %f132;
	add.f32 	%f135, %f134, 0fCB40007F;
	neg.f32 	%f136, %f135;
	fma.rn.f32 	%f137, %f129, 0f3FB8AA3B, %f136;
	fma.rn.f32 	%f138, %f129, 0f32A57060, %f137;
	mov.b32 	%r50, %f134;
	shl.b32 	%r51, %r50, 23;
	mov.b32 	%f139, %r51;
	ex2.approx.ftz.f32 	%f140, %f138;
	mul.f32 	%f141, %f140, %f139;
	mul.f32 	%f142, %f414, %f141;
	sub.f32 	%f143, %f127, %f128;
	fma.rn.f32 	%f144, %f143, 0f3BBB989D, 0f3F000000;
	cvt.sat.f32.f32 	%f145, %f144;
	fma.rm.f32 	%f146, %f145, %f133, %f132;
	add.f32 	%f147, %f146, 0fCB40007F;
	neg.f32 	%f148, %f147;
	fma.rn.f32 	%f149, %f143, 0f3FB8AA3B, %f148;
	fma.rn.f32 	%f150, %f143, 0f32A57060, %f149;
	mov.b32 	%r52, %f146;
	shl.b32 	%r53, %r52, 23;
	mov.b32 	%f151, %r53;
	ex2.approx.ftz.f32 	%f152, %f150;
	fma.rn.f32 	%f153, %f152, %f151, %f142;
	ld.global.f32 	%f154, [%rd11+4];
	max.f32 	%f413, %f154, %f128;
	sub.f32 	%f155, %f128, %f413;
	fma.rn.f32 	%f156, %f155, 0f3BBB989D, 0f3F000000;
	cvt.sat.f32.f32 	%f157, %f156;
	fma.rm.f32 	%f158, %f157, %f133, %f132;
	add.f32 	%f159, %f158, 0fCB40007F;
	neg.f32 	%f160, %f159;
	fma.rn.f32 	%f161, %f155, 0f3FB8AA3B, %f160;
	fma.rn.f32 	%f162, %f155, 0f32A57060, %f161;
	mov.b32 	%r54, %f158;
	shl.b32 	%r55, %r54, 23;
	mov.b32 	%f163, %r55;
	ex2.approx.ftz.f32 	%f164, %f162;
	mul.f32 	%f165, %f164, %f163;
	mul.f32 	%f166, %f153, %f165;
	sub.f32 	%f167, %f154, %f413;
	fma.rn.f32 	%f168, %f167, 0f3BBB989D, 0f3F000000;
	cvt.sat.f32.f32 	%f169, %f168;
	fma.rm.f32 	%f170, %f169, %f133, %f132;
	add.f32 	%f171, %f170, 0fCB40007F;
	neg.f32 	%f172, %f171;
	fma.rn.f32 	%f173, %f167, 0f3FB8AA3B, %f172;
	fma.rn.f32 	%f174, %f167, 0f32A57060, %f173;
	mov.b32 	%r56, %f170;
	shl.b32 	%r57, %r56, 23;
	mov.b32 	%f175, %r57;
	ex2.approx.ftz.f32 	%f176, %f174;
	fma.rn.f32 	%f414, %f176, %f175, %f166;
	add.s32 	%r99, %r99, 2;
$L__BB0_8:
	and.b32  	%r58, %r27, 1;
	setp.eq.b32 	%p7, %r58, 1;
	not.pred 	%p8, %p7;
	@%p8 bra 	$L__BB0_10;
	add.s32 	%r59, %r99, %r2;
	mul.wide.s32 	%rd12, %r59, 4;
	add.s64 	%rd13, %rd2, %rd12;
	ld.global.f32 	%f177, [%rd13];
	max.f32 	%f11, %f177, %f413;
	sub.f32 	%f178, %f413, %f11;
	fma.rn.f32 	%f179, %f178, 0f3BBB989D, 0f3F000000;
	cvt.sat.f32.f32 	%f180, %f179;
	mov.f32 	%f181, 0f4B400001;
	mov.f32 	%f182, 0f437C0000;
	fma.rm.f32 	%f183, %f180, %f182, %f181;
	add.f32 	%f184, %f183, 0fCB40007F;
	neg.f32 	%f185, %f184;
	fma.rn.f32 	%f186, %f178, 0f3FB8AA3B, %f185;
	fma.rn.f32 	%f187, %f178, 0f32A57060, %f186;
	mov.b32 	%r60, %f183;
	shl.b32 	%r61, %r60, 23;
	mov.b32 	%f188, %r61;
	ex2.approx.ftz.f32 	%f189, %f187;
	mul.f32 	%f190, %f189, %f188;
	mul.f32 	%f191, %f414, %f190;
	sub.f32 	%f192, %f177, %f11;
	fma.rn.f32 	%f193, %f192, 0f3BBB989D, 0f3F000000;
	cvt.sat.f32.f32 	%f194, %f193;
	fma.rm.f32 	%f195, %f194, %f182, %f181;
	add.f32 	%f196, %f195, 0fCB40007F;
	neg.f32 	%f197, %f196;
	fma.rn.f32 	%f198, %f192, 0f3FB8AA3B, %f197;
	fma.rn.f32 	%f199, %f192, 0f32A57060, %f198;
	mov.b32 	%r62, %f195;
	shl.b32 	%r63, %r62, 23;
	mov.b32 	%f200, %r63;
	ex2.approx.ftz.f32 	%f201, %f199;
	fma.rn.f32 	%f414, %f201, %f200, %f191;
	mov.f32 	%f413, %f11;
$L__BB0_10:
	setp.lt.s32 	%p9, %r27, 1;
	@%p9 bra 	$L__BB0_22;
	mul.lo.s32 	%r9, %r27, %r1;
	and.b32  	%r10, %r27, 7;
	setp.lt.u32 	%p10, %r27, 8;
	mov.b32 	%r105, 0;
	@%p10 bra 	$L__BB0_14;
	and.b32  	%r105, %r27, 2147483640;
	neg.s32 	%r104, %r105;
	add.s64 	%rd4, %rd2, 16;
	add.s64 	%rd5, %rd1, 16;
	mov.u32 	%r103, %r9;
$L__BB0_13:
	.pragma "nounroll";
	mul.wide.s32 	%rd14, %r103, 4;
	add.s64 	%rd15, %rd4, %rd14;
	add.s64 	%rd16, %rd5, %rd14;
	ld.global.f32 	%f202, [%rd15+-16];
	sub.f32 	%f203, %f202, %f413;
	fma.rn.f32 	%f204, %f203, 0f3BBB989D, 0f3F000000;
	cvt.sat.f32.f32 	%f205, %f204;
	mov.f32 	%f206, 0f4B400001;
	mov.f32 	%f207, 0f437C0000;
	fma.rm.f32 	%f208, %f205, %f207, %f206;
	add.f32 	%f209, %f208, 0fCB40007F;
	neg.f32 	%f210, %f209;
	fma.rn.f32 	%f211, %f203, 0f3FB8AA3B, %f210;
	fma.rn.f32 	%f212, %f203, 0f32A57060, %f211;
	mov.b32 	%r65, %f208;
	shl.b32 	%r66, %r65, 23;
	mov.b32 	%f213, %r66;
	ex2.approx.ftz.f32 	%f214, %f212;
	mul.f32 	%f215, %f214, %f213;
	div.rn.f32 	%f216, %f215, %f414;
	st.global.f32 	[%rd16+-16], %f216;
	ld.global.f32 	%f217, [%rd15+-12];
	sub.f32 	%f218, %f217, %f413;
	fma.rn.f32 	%f219, %f218, 0f3BBB989D, 0f3F000000;
	cvt.sat.f32.f32 	%f220, %f219;
	fma.rm.f32 	%f221, %f220, %f207, %f206;
	add.f32 	%f222, %f221, 0fCB40007F;
	neg.f32 	%f223, %f222;
	fma.rn.f32 	%f224, %f218, 0f3FB8AA3B, %f223;
	fma.rn.f32 	%f225, %f218, 0f32A57060, %f224;
	mov.b32 	%r67, %f221;
	shl.b32 	%r68, %r67, 23;
	mov.b32 	%f226, %r68;
	ex2.approx.ftz.f32 	%f227, %f225;
	mul.f32 	%f228, %f227, %f226;
	div.rn.f32 	%f229, %f228, %f414;
	st.global.f32 	[%rd16+-12], %f229;
	ld.global.f32 	%f230, [%rd15+-8];
	sub.f32 	%f231, %f230, %f413;
	fma.rn.f32 	%f232, %f231, 0f3BBB989D, 0f3F000000;
	cvt.sat.f32.f32 	%f233, %f232;
	fma.rm.f32 	%f234, %f233, %f207, %f206;
	add.f32 	%f235, %f234, 0fCB40007F;
	neg.f32 	%f236, %f235;
	fma.rn.f32 	%f237, %f231, 0f3FB8AA3B, %f236;
	fma.rn.f32 	%f238, %f231, 0f32A57060, %f237;
	mov.b32 	%r69, %f234;
	shl.b32 	%r70, %r69, 23;
	mov.b32 	%f239, %r70;
	ex2.approx.ftz.f32 	%f240, %f238;
	mul.f32 	%f241, %f240, %f239;
	div.rn.f32 	%f242, %f241, %f414;
	st.global.f32 	[%rd16+-8], %f242;
	ld.global.f32 	%f243, [%rd15+-4];
	sub.f32 	%f244, %f243, %f413;
	fma.rn.f32 	%f245, %f244, 0f3BBB989D, 0f3F000000;
	cvt.sat.f32.f32 	%f246, %f245;
	fma.rm.f32 	%f247, %f246, %f207, %f206;
	add.f32 	%f248, %f247, 0fCB40007F;
	neg.f32 	%f249, %f248;
	fma.rn.f32 	%f250, %f244, 0f3FB8AA3B, %f249;
	fma.rn.f32 	%f251, %f244, 0f32A57060, %f250;
	mov.b32 	%r71, %f247;
	shl.b32 	%r72, %r71, 23;
	mov.b32 	%f252, %r72;
	ex2.approx.ftz.f32 	%f253, %f251;
	mul.f32 	%f254, %f253, %f252;
	div.rn.f32 	%f255, %f254, %f414;
	st.global.f32 	[%rd16+-4], %f255;
	ld.global.f32 	%f256, [%rd15];
	sub.f32 	%f257, %f256, %f413;
	fma.rn.f32 	%f258, %f257, 0f3BBB989D, 0f3F000000;
	cvt.sat.f32.f32 	%f259, %f258;
	fma.rm.f32 	%f260, %f259, %f207, %f206;
	add.f32 	%f261, %f260, 0fCB40007F;
	neg.f32 	%f262, %f261;
	fma.rn.f32 	%f263, %f257, 0f3FB8AA3B, %f262;
	fma.rn.f32 	%f264, %f257, 0f32A57060, %f263;
	mov.b32 	%r73, %f260;
	shl.b32 	%r74, %r73, 23;
	mov.b32 	%f265, %r74;
	ex2.approx.ftz.f32 	%f266, %f264;
	mul.f32 	%f267, %f266, %f265;
	div.rn.f32 	%f268, %f267, %f414;
	st.global.f32 	[%rd16], %f268;
	ld.global.f32 	%f269, [%rd15+4];
	sub.f32 	%f270, %f269, %f413;
	fma.rn.f32 	%f271, %f270, 0f3BBB989D, 0f3F000000;
	cvt.sat.f32.f32 	%f272, %f271;
	fma.rm.f32 	%f273, %f272, %f207, %f206;
	add.f32 	%f274, %f273, 0fCB40007F;
	neg.f32 	%f275, %f274;
	fma.rn.f32 	%f276, %f270, 0f3FB8AA3B, %f275;
	fma.rn.f32 	%f277, %f270, 0f32A57060, %f276;
	mov.b32 	%r75, %f273;
	shl.b32 	%r76, %r75, 23;
	mov.b32 	%f278, %r76;
	ex2.approx.ftz.f32 	%f279, %f277;
	mul.f32 	%f280, %f279, %f278;
	div.rn.f32 	%f281, %f280, %f414;
	st.global.f32 	[%rd16+4], %f281;
	ld.global.f32 	%f282, [%rd15+8];
	sub.f32 	%f283, %f282, %f413;
	fma.rn.f32 	%f284, %f283, 0f3BBB989D, 0f3F000000;
	cvt.sat.f32.f32 	%f285, %f284;
	fma.rm.f32 	%f286, %f285, %f207, %f206;
	add.f32 	%f287, %f286, 0fCB40007F;
	neg.f32 	%f288, %f287;
	fma.rn.f32 	%f289, %f283, 0f3FB8AA3B, %f288;
	fma.rn.f32 	%f290, %f283, 0f32A57060, %f289;
	mov.b32 	%r77, %f286;
	shl.b32 	%r78, %r77, 23;
	mov.b32 	%f291, %r78;
	ex2.approx.ftz.f32 	%f292, %f290;
	mul.f32 	%f293, %f292, %f291;
	div.rn.f32 	%f294, %f293, %f414;
	st.global.f32 	[%rd16+8], %f294;
	ld.global.f32 	%f295, [%rd15+12];
	sub.f32 	%f296, %f295, %f413;
	fma.rn.f32 	%f297, %f296, 0f3BBB989D, 0f3F000000;
	cvt.sat.f32.f32 	%f298, %f297;
	fma.rm.f32 	%f299, %f298, %f207, %f206;
	add.f32 	%f300, %f299, 0fCB40007F;
	neg.f32 	%f301, %f300;
	fma.rn.f32 	%f302, %f296, 0f3FB8AA3B, %f301;
	fma.rn.f32 	%f303, %f296, 0f32A57060, %f302;
	mov.b32 	%r79, %f299;
	shl.b32 	%r80, %r79, 23;
	mov.b32 	%f304, %r80;
	ex2.approx.ftz.f32 	%f305, %f303;
	mul.f32 	%f306, %f305, %f304;
	div.rn.f32 	%f307, %f306, %f414;
	st.global.f32 	[%rd16+12], %f307;
	add.s32 	%r104, %r104, 8;
	add.s32 	%r103, %r103, 8;
	setp.ne.s32 	%p11, %r104, 0;
	@%p11 bra 	$L__BB0_13;
$L__BB0_14:
	setp.eq.s32 	%p12, %r10, 0;
	@%p12 bra 	$L__BB0_22;
	and.b32  	%r22, %r27, 3;
	setp.lt.u32 	%p13, %r10, 4;
	@%p13 bra 	$L__BB0_17;
	add.s32 	%r81, %r105, %r9;
	mul.wide.s32 	%rd17, %r81, 4;
	add.s64 	%rd18, %rd2, %rd17;
	ld.global.f32 	%f308, [%rd18];
	sub.f32 	%f309, %f308, %f413;
	fma.rn.f32 	%f310, %f309, 0f3BBB989D, 0f3F000000;
	cvt.sat.f32.f32 	%f311, %f310;
	mov.f32 	%f312, 0f4B400001;
	mov.f32 	%f313, 0f437C0000;
	fma.rm.f32 	%f314, %f311, %f313, %f312;
	add.f32 	%f315, %f314, 0fCB40007F;
	neg.f32 	%f316, %f315;
	fma.rn.f32 	%f317, %f309, 0f3FB8AA3B, %f316;
	fma.rn.f32 	%f318, %f309, 0f32A57060, %f317;
	mov.b32 	%r82, %f314;
	shl.b32 	%r83, %r82, 23;
	mov.b32 	%f319, %r83;
	ex2.approx.ftz.f32 	%f320, %f318;
	mul.f32 	%f321, %f320, %f319;
	div.rn.f32 	%f322, %f321, %f414;
	add.s64 	%rd19, %rd1, %rd17;
	st.global.f32 	[%rd19], %f322;
	ld.global.f32 	%f323, [%rd18+4];
	sub.f32 	%f324, %f323, %f413;
	fma.rn.f32 	%f325, %f324, 0f3BBB989D, 0f3F000000;
	cvt.sat.f32.f32 	%f326, %f325;
	fma.rm.f32 	%f327, %f326, %f313, %f312;
	add.f32 	%f328, %f327, 0fCB40007F;
	neg.f32 	%f329, %f328;
	fma.rn.f32 	%f330, %f324, 0f3FB8AA3B, %f329;
	fma.rn.f32 	%f331, %f324, 0f32A57060, %f330;
	mov.b32 	%r84, %f327;
	shl.b32 	%r85, %r84, 23;
	mov.b32 	%f332, %r85;
	ex2.approx.ftz.f32 	%f333, %f331;
	mul.f32 	%f334, %f333, %f332;
	div.rn.f32 	%f335, %f334, %f414;
	st.global.f32 	[%rd19+4], %f335;
	ld.global.f32 	%f336, [%rd18+8];
	sub.f32 	%f337, %f336, %f413;
	fma.rn.f32 	%f338, %f337, 0f3BBB989D, 0f3F000000;
	cvt.sat.f32.f32 	%f339, %f338;
	fma.rm.f32 	%f340, %f339, %f313, %f312;
	add.f32 	%f341, %f340, 0fCB40007F;
	neg.f32 	%f342, %f341;
	fma.rn.f32 	%f343, %f337, 0f3FB8AA3B, %f342;
	fma.rn.f32 	%f344, %f337, 0f32A57060, %f343;
	mov.b32 	%r86, %f340;
	shl.b32 	%r87, %r86, 23;
	mov.b32 	%f345, %r87;
	ex2.approx.ftz.f32 	%f346, %f344;
	mul.f32 	%f347, %f346, %f345;
	div.rn.f32 	%f348, %f347, %f414;
	st.global.f32 	[%rd19+8], %f348;
	ld.global.f32 	%f349, [%rd18+12];
	sub.f32 	%f350, %f349, %f413;
	fma.rn.f32 	%f351, %f350, 0f3BBB989D, 0f3F000000;
	cvt.sat.f32.f32 	%f352, %f351;
	fma.rm.f32 	%f353, %f352, %f313, %f312;
	add.f32 	%f354, %f353, 0fCB40007F;
	neg.f32 	%f355, %f354;
	fma.rn.f32 	%f356, %f350, 0f3FB8AA3B, %f355;
	fma.rn.f32 	%f357, %f350, 0f32A57060, %f356;
	mov.b32 	%r88, %f353;
	shl.b32 	%r89, %r88, 23;
	mov.b32 	%f358, %r89;
	ex2.approx.ftz.f32 	%f359, %f357;
	mul.f32 	%f360, %f359, %f358;
	div.rn.f32 	%f361, %f360, %f414;
	st.global.f32 	[%rd19+12], %f361;
	add.s32 	%r105, %r105, 4;
$L__BB0_17:
	setp.eq.s32 	%p14, %r22, 0;
	@%p14 bra 	$L__BB0_22;
	setp.eq.s32 	%p15, %r22, 1;
	@%p15 bra 	$L__BB0_20;
	add.s32 	%r90, %r105, %r9;
	mul.wide.s32 	%rd20, %r90, 4;
	add.s64 	%rd21, %rd2, %rd20;
	ld.global.f32 	%f362, [%rd21];
	sub.f32 	%f363, %f362, %f413;
	fma.rn.f32 	%f364, %f363, 0f3BBB989D, 0f3F000000;
	cvt.sat.f32.f32 	%f365, %f364;
	mov.f32 	%f366, 0f4B400001;
	mov.f32 	%f367, 0f437C0000;
	fma.rm.f32 	%f368, %f365, %f367, %f366;
	add.f32 	%f369, %f368, 0fCB40007F;
	neg.f32 	%f370, %f369;
	fma.rn.f32 	%f371, %f363, 0f3FB8AA3B, %f370;
	fma.rn.f32 	%f372, %f363, 0f32A57060, %f371;
	mov.b32 	%r91, %f368;
	shl.b32 	%r92, %r91, 23;
	mov.b32 	%f373, %r92;
	ex2.approx.ftz.f32 	%f374, %f372;
	mul.f32 	%f375, %f374, %f373;
	div.rn.f32 	%f376, %f375, %f414;
	add.s64 	%rd22, %rd1, %rd20;
	st.global.f32 	[%rd22], %f376;
	ld.global.f32 	%f377, [%rd21+4];
	sub.f32 	%f378, %f377, %f413;
	fma.rn.f32 	%f379, %f378, 0f3BBB989D, 0f3F000000;
	cvt.sat.f32.f32 	%f380, %f379;
	fma.rm.f32 	%f381, %f380, %f367, %f366;
	add.f32 	%f382, %f381, 0fCB40007F;
	neg.f32 	%f383, %f382;
	fma.rn.f32 	%f384, %f378, 0f3FB8AA3B, %f383;
	fma.rn.f32 	%f385, %f378, 0f32A57060, %f384;
	mov.b32 	%r93, %f381;
	shl.b32 	%r94, %r93, 23;
	mov.b32 	%f386, %r94;
	ex2.approx.ftz.f32 	%f387, %f385;
	mul.f32 	%f388, %f387, %f386;
	div.rn.f32 	%f389, %f388, %f414;
	st.global.f32 	[%rd22+4], %f389;
	add.s32 	%r105, %r105, 2;
$L__BB0_20:
	and.b32  	%r95, %r27, 1;
	setp.eq.b32 	%p16, %r95, 1;
	not.pred 	%p17, %p16;
	@%p17 bra 	$L__BB0_22;
	add.s32 	%r96, %r105, %r9;
	mul.wide.s32 	%rd23, %r96, 4;
	add.s64 	%rd24, %rd2, %rd23;
	ld.global.f32 	%f390, [%rd24];
	sub.f32 	%f391, %f390, %f413;
	fma.rn.f32 	%f392, %f391, 0f3BBB989D, 0f3F000000;
	cvt.sat.f32.f32 	%f393, %f392;
	mov.f32 	%f394, 0f4B400001;
	mov.f32 	%f395, 0f437C0000;
	fma.rm.f32 	%f396, %f393, %f395, %f394;
	add.f32 	%f397, %f396, 0fCB40007F;
	neg.f32 	%f398, %f397;
	fma.rn.f32 	%f399, %f391, 0f3FB8AA3B, %f398;
	fma.rn.f32 	%f400, %f391, 0f32A57060, %f399;
	mov.b32 	%r97, %f396;
	shl.b32 	%r98, %r97, 23;
	mov.b32 	%f401, %r98;
	ex2.approx.ftz.f32 	%f402, %f400;
	mul.f32 	%f403, %f402, %f401;
	div.rn.f32 	%f404, %f403, %f414;
	add.s64 	%rd25, %rd1, %rd23;
	st.global.f32 	[%rd25], %f404;
$L__BB0_22:
	ret;

}


// ===== COMPILED SASS (sm_100) =====

	.target	sm_100

	.elftype	@"ET_EXEC"


//--------------------- .note.nv.tkinfo           --------------------------
	.section	.note.nv.tkinfo,"",@"SHT_NOTE"
	.sectionflags	@"SHF_NOTE_NV_TKINFO"
	.tkinfo
        /*0018*/ 	.word	0x00000002
        /*0030*/ 	.string	""
        /*0030*/ 	.string	"ptxas"
        /*0030*/ 	.string	"Cuda compilation tools, release 13.0, V13.0.88"
        /*0030*/ 	.string	"Build cuda_13.0.r13.0/compiler.36424714_0"
        /*0030*/ 	.string	"-arch sm_100 -m 64 "



//--------------------- .note.nv.cuinfo           --------------------------
	.section	.note.nv.cuinfo,"",@"SHT_NOTE"
	.sectionflags	@"SHF_NOTE_NV_CUINFO"
        /*0018*/ 	.short	0x0002
        /*001a*/ 	.short	0x0064
        /*001c*/ 	.short	0x0082
	.zero		2


//--------------------- .nv.info                  --------------------------
	.section	.nv.info,"",@"SHT_CUDA_INFO"
	.align	4


	//----- nvinfo : EIATTR_REGCOUNT
	.align		4
        /*0000*/ 	.byte	0x04, 0x2f
        /*0002*/ 	.short	(.L_1 - .L_0)
	.align		4
.L_0:
        /*0004*/ 	.word	index@(_Z14softmax_kernelPfS_ii)
        /*0008*/ 	.word	0x0000001e


	//----- nvinfo : EIATTR_FRAME_SIZE
	.align		4
.L_1:
        /*000c*/ 	.byte	0x04, 0x11
        /*000e*/ 	.short	(.L_3 - .L_2)
	.align		4
.L_2:
        /*0010*/ 	.word	index@($__internal_0_$__cuda_sm3x_div_rn_noftz_f32_slowpath)
        /*0014*/ 	.word	0x00000000


	//----- nvinfo : EIATTR_FRAME_SIZE
	.align		4
.L_3:
        /*0018*/ 	.byte	0x04, 0x11
        /*001a*/ 	.short	(.L_5 - .L_4)
	.align		4
.L_4:
        /*001c*/ 	.word	index@(_Z14softmax_kernelPfS_ii)
        /*0020*/ 	.word	0x00000000


	//----- nvinfo : EIATTR_MIN_STACK_SIZE
	.align		4
.L_5:
        /*0024*/ 	.byte	0x04, 0x12
        /*0026*/ 	.short	(.L_7 - .L_6)
	.align		4
.L_6:
        /*0028*/ 	.word	index@(_Z14softmax_kernelPfS_ii)
        /*002c*/ 	.word	0x00000000
.L_7:


//--------------------- .nv.compat                --------------------------
	.section	.nv.compat,"",@"SHT_CUDA_COMPAT_INFO"
	.align	4
        /*0000*/ 	.byte	0x02, 0x09, 0x00, 0x00, 0x02, 0x02, 0x01, 0x00, 0x02, 0x05, 0x05, 0x00, 0x03, 0x07, 0x01, 0x01
        /*0010*/ 	.byte	0x02, 0x03, 0x00, 0x00, 0x02, 0x06, 0x01, 0x00, 0x04, 0x0b, 0x08, 0x00, 0x01, 0x00, 0x00, 0x00
        /*0020*/ 	.byte	0x00, 0x00, 0x00, 0x00


//--------------------- .nv.info._Z14softmax_kernelPfS_ii --------------------------
	.section	.nv.info._Z14softmax_kernelPfS_ii,"",@"SHT_CUDA_INFO"
	.sectionflags	@""
	.align	4


	//----- nvinfo : EIATTR_CUDA_API_VERSION
	.align		4
        /*0000*/ 	.byte	0x04, 0x37
        /*0002*/ 	.short	(.L_9 - .L_8)
.L_8:
        /*0004*/ 	.word	0x00000082


	//----- nvinfo : EIATTR_KPARAM_INFO
	.align		4
.L_9:
        /*0008*/ 	.byte	0x04, 0x17
        /*000a*/ 	.short	(.L_11 - .L_10)
.L_10:
        /*000c*/ 	.word	0x00000000
        /*0010*/ 	.short	0x0003
        /*0012*/ 	.short	0x0014
        /*0014*/ 	.byte	0x00, 0xf0, 0x11, 0x00


	//----- nvinfo : EIATTR_KPARAM_INFO
	.align		4
.L_11:
        /*0018*/ 	.byte	0x04, 0x17
        /*001a*/ 	.short	(.L_13 - .L_12)
.L_12:
        /*001c*/ 	.word	0x00000000
        /*0020*/ 	.short	0x0002
        /*0022*/ 	.short	0x0010
        /*0024*/ 	.byte	0x00, 0xf0, 0x11, 0x00


	//----- nvinfo : EIATTR_KPARAM_INFO
	.align		4
.L_13:
        /*0028*/ 	.byte	0x04, 0x17
        /*002a*/ 	.short	(.L_15 - .L_14)
.L_14:
        /*002c*/ 	.word	0x00000000
        /*0030*/ 	.short	0x0001
        /*0032*/ 	.short	0x0008
        /*0034*/ 	.byte	0x00, 0xf5, 0x21, 0x00


	//----- nvinfo : EIATTR_KPARAM_INFO
	.align		4
.L_15:
        /*0038*/ 	.byte	0x04, 0x17
        /*003a*/ 	.short	(.L_17 - .L_16)
.L_16:
        /*003c*/ 	.word	0x00000000
        /*0040*/ 	.short	0x0000
        /*0042*/ 	.short	0x0000
        /*0044*/ 	.byte	0x00, 0xf5, 0x21, 0x00


	//----- nvinfo : EIATTR_SPARSE_MMA_MASK
	.align		4
.L_17:
        /*0048*/ 	.byte	0x03, 0x50
        /*004a*/ 	.short	0x0000


	//----- nvinfo : EIATTR_MAXREG_COUNT
	.align		4
        /*004c*/ 	.byte	0x03, 0x1b
        /*004e*/ 	.short	0x00ff


	//----- nvinfo : EIATTR_MERCURY_ISA_VERSION
	.align		4
        /*0050*/ 	.byte	0x03, 0x5f
        /*0052*/ 	.short	0x0101


	//----- nvinfo : EIATTR_VRC_CTA_INIT_COUNT
	.align		4
        /*0054*/ 	.byte	0x02, 0x4a
	.zero		1
	.zero		1


	//----- nvinfo : EIATTR_EXIT_INSTR_OFFSETS
	.align		4
        /*0058*/ 	.byte	0x04, 0x1c
        /*005a*/ 	.short	(.L_19 - .L_18)


	//   ....[0]....
.L_18:
        /*005c*/ 	.word	0x00000070


	//   ....[1]....
        /*0060*/ 	.word	0x00000cf0


	//   ....[2]....
        /*0064*/ 	.word	0x00001b80


	//   ....[3]....
        /*0068*/ 	.word	0x000022c0


	//   ....[4]....
        /*006c*/ 	.word	0x000026c0


	//   ....[5]....
        /*0070*/ 	.word	0x000028c0


	//----- nvinfo : EIATTR_CRS_STACK_SIZE
	.align		4
.L_19:
        /*0074*/ 	.byte	0x04, 0x1e
        /*0076*/ 	.short	(.L_21 - .L_20)
.L_20:
        /*0078*/ 	.word	0x00000000


	//----- nvinfo : EIATTR_CBANK_PARAM_SIZE
	.align		4
.L_21:
        /*007c*/ 	.byte	0x03, 0x19
        /*007e*/ 	.short	0x0018


	//----- nvinfo : EIATTR_PARAM_CBANK
	.align		4
        /*0080*/ 	.byte	0x04, 0x0a
        /*0082*/ 	.short	(.L_23 - .L_22)
	.align		4
.L_22:
        /*0084*/ 	.word	index@(.nv.constant0._Z14softmax_kernelPfS_ii)
        /*0088*/ 	.short	0x0380
        /*008a*/ 	.short	0x0018


	//----- nvinfo : EIATTR_SW_WAR
	.align		4
.L_23:
        /*008c*/ 	.byte	0x04, 0x36
        /*008e*/ 	.short	(.L_25 - .L_24)
.L_24:
        /*0090*/ 	.word	0x00000008
.L_25:


//--------------------- .nv.callgraph             --------------------------
	.section	.nv.callgraph,"",@"SHT_CUDA_CALLGRAPH"
	.align	4
	.sectionentsize	8
	.align		4
        /*0000*/ 	.word	0x00000000
	.align		4
        /*0004*/ 	.word	0xffffffff
	.align		4
        /*0008*/ 	.word	0x00000000
	.align		4
        /*000c*/ 	.word	0xfffffffe
	.align		4
        /*0010*/ 	.word	0x00000000
	.align		4
        /*0014*/ 	.word	0xfffffffd
	.align		4
        /*0018*/ 	.word	0x00000000
	.align		4
        /*001c*/ 	.word	0xfffffffc


//--------------------- .text._Z14softmax_kernelPfS_ii --------------------------
	.section	.text._Z14softmax_kernelPfS_ii,"ax",@progbits
	.align	128
        .global         _Z14softmax_kernelPfS_ii
        .type           _Z14softmax_kernelPfS_ii,@function
        .size           _Z14softmax_kernelPfS_ii,(.L_x_50 - _Z14softmax_kernelPfS_ii)
        .other          _Z14softmax_kernelPfS_ii,@"STO_CUDA_ENTRY STV_DEFAULT"
_Z14softmax_kernelPfS_ii:
.text._Z14softmax_kernelPfS_ii:
[----:B------:R-:W-:Y:S01]  /*0000*/  LDC R1, c[0x0][0x37c] ;  /* 0x0000df00ff017b82 */ /* 0x000fe20000000800 */
[----:B------:R-:W0:Y:S07]  /*0010*/  S2R R0, SR_TID.X ;  /* 0x0000000000007919 */ /* 0x000e2e0000002100 */
[----:B------:R-:W0:Y:S01]  /*0020*/  S2UR UR4, SR_CTAID.X ;  /* 0x00000000000479c3 */ /* 0x000e220000002500 */
[----:B------:R-:W1:Y:S07]  /*0030*/  LDCU UR5, c[0x0][0x390] ;  /* 0x00007200ff0577ac */ /* 0x000e6e0008000800 */
[----:B------:R-:W0:Y:S02]  /*0040*/  LDC R5, c[0x0][0x360] ;  /* 0x0000d800ff057b82 */ /* 0x000e240000000800 */
[----:B0-----:R-:W-:-:S05]  /*0050*/  IMAD R5, R5, UR4, R0 ;  /* 0x0000000405057c24 */ /* 0x001fca000f8e0200 */
[----:B-1----:R-:W-:-:S13]  /*0060*/  ISETP.GE.AND P0, PT, R5, UR5, PT ;  /* 0x0000000505007c0c */ /* 0x002fda000bf06270 */
[----:B------:R-:W-:Y:S05]  /*0070*/  @P0 EXIT ;  /* 0x000000000000094d */ /* 0x000fea0003800000 */
[----:B------:R-:W0:Y:S01]  /*0080*/  LDCU UR5, c[0x0][0x394] ;  /* 0x00007280ff0577ac */ /* 0x000e220008000800 */
[----:B------:R-:W-:Y:S01]  /*0090*/  HFMA2 R3, -RZ, RZ, 0, 0 ;  /* 0x00000000ff037431 */ /* 0x000fe200000001ff */
[----:B------:R-:W-:Y:S01]  /*00a0*/  MOV R4, 0xff800000 ;  /* 0xff80000000047802 */ /* 0x000fe20000000f00 */
[----:B------:R-:W1:Y:S01]  /*00b0*/  LDCU.64 UR12, c[0x0][0x358] ;  /* 0x00006b00ff0c77ac */ /* 0x000e620008000a00 */
[----:B0-----:R-:W-:-:S09]  /*00c0*/  UISETP.GE.AND UP0, UPT, UR5, 0x1, UPT ;  /* 0x000000010500788c */ /* 0x001fd2000bf06270 */
[----:B-1----:R-:W-:Y:S05]  /*00d0*/  BRA.U !UP0, `(.L_x_0) ;  /* 0x0000000908fc7547 */ /* 0x002fea000b800000 */
[----:B------:R-:W-:Y:S02]  /*00e0*/  UISETP.GE.U32.AND UP1, UPT, UR5, 0x4, UPT ;  /* 0x000000040500788c */ /* 0x000fe4000bf26070 */
[----:B------:R-:W-:Y:S01]  /*00f0*/  IMAD R0, R5, UR5, RZ ;  /* 0x0000000505007c24 */ /* 0x000fe2000f8e02ff */
[----:B------:R-:W-:Y:S01]  /*0100*/  ULOP3.LUT UR8, UR5, 0x3, URZ, 0xc0, !UPT ;  /* 0x0000000305087892 */ /* 0x000fe2000f8ec0ff */
[----:B------:R-:W-:Y:S01]  /*0110*/  MOV R4, 0xff800000 ;  /* 0xff80000000047802 */ /* 0x000fe20000000f00 */
[----:B------:R-:W-:Y:S01]  /*0120*/  UMOV UR4, URZ ;  /* 0x000000ff00047c82 */ /* 0x000fe20008000000 */
[----:B------:R-:W-:Y:S01]  /*0130*/  MOV R3, RZ ;  /* 0x000000ff00037202 */ /* 0x000fe20000000f00 */
[----:B------:R-:W-:Y:S02]  /*0140*/  UISETP.NE.AND UP0, UPT, UR8, URZ, UPT ;  /* 0x000000ff0800728c */ /* 0x000fe4000bf05270 */
[----:B------:R-:W-:Y:S09]  /*0150*/  BRA.U !UP1, `(.L_x_1) ;  /* 0x0000000509947547 */ /* 0x000ff2000b800000 */
[----:B------:R-:W0:Y:S01]  /*0160*/  LDCU.64 UR6, c[0x0][0x380] ;  /* 0x00007000ff0677ac */ /* 0x000e220008000a00 */
[----:B------:R-:W-:Y:S01]  /*0170*/  HFMA2 R3, -RZ, RZ, 0, 0 ;  /* 0x00000000ff037431 */ /* 0x000fe200000001ff */
[----:B------:R-:W-:Y:S01]  /*0180*/  MOV R4, 0xff800000 ;  /* 0xff80000000047802 */ /* 0x000fe20000000f00 */
[----:B------:R-:W-:Y:S01]  /*0190*/  ULOP3.LUT UR4, UR5, 0x7ffffffc, URZ, 0xc0, !UPT ;  /* 0x7ffffffc05047892 */ /* 0x000fe2000f8ec0ff */
[----:B------:R-:W-:-:S03]  /*01a0*/  MOV R2, R0 ;  /* 0x0000000000027202 */ /* 0x000fc60000000f00 */
[----:B------:R-:W-:Y:S02]  /*01b0*/  UIADD3 UR9, UPT, UPT, -UR4, URZ, URZ ;  /* 0x000000ff04097290 */ /* 0x000fe4000fffe1ff */
[----:B0-----:R-:W-:-:S04]  /*01c0*/  UIADD3 UR5, UP1, UPT, UR6, 0x8, URZ ;  /* 0x0000000806057890 */ /* 0x001fc8000ff3e0ff */
[----:B------:R-:W-:-:S12]  /*01d0*/  UIADD3.X UR6, UPT, UPT, URZ, UR7, URZ, UP1, !UPT ;  /* 0x00000007ff067290 */ /* 0x000fd80008ffe4ff */
.L_x_2:
[----:B------:R-:W-:Y:S02]  /*01e0*/  MOV R8, UR5 ;  /* 0x0000000500087c02 */ /* 0x000fe40008000f00 */
[----:B------:R-:W-:-:S03]  /*01f0*/  MOV R9, UR6 ;  /* 0x0000000600097c02 */ /* 0x000fc60008000f00 */
[----:B------:R-:W-:-:S05]  /*0200*/  IMAD.WIDE R8, R2, 0x4, R8 ;  /* 0x0000000402087825 */ /* 0x000fca00078e0208 */
[----:B------:R-:W2:Y:S04]  /*0210*/  LDG.E R7, desc[UR12][R8.64+-0x8] ;  /* 0xfffff80c08077981 */ /* 0x000ea8000c1e1900 */
[----:B------:R-:W3:Y:S04]  /*0220*/  LDG.E R20, desc[UR12][R8.64+-0x4] ;  /* 0xfffffc0c08147981 */ /* 0x000ee8000c1e1900 */
[----:B------:R-:W4:Y:S04]  /*0230*/  LDG.E R14, desc[UR12][R8.64] ;  /* 0x0000000c080e7981 */ /* 0x000f28000c1e1900 */
[----:B------:R0:W5:Y:S01]  /*0240*/  LDG.E R15, desc[UR12][R8.64+0x4] ;  /* 0x0000040c080f7981 */ /* 0x000162000c1e1900 */
[----:B------:R-:W-:Y:S01]  /*0250*/  MOV R13, 0x3bbb989d ;  /* 0x3bbb989d000d7802 */ /* 0x000fe20000000f00 */
[----:B------:R-:W-:Y:S01]  /*0260*/  UIADD3 UR9, UPT, UPT, UR9, 0x4, URZ ;  /* 0x0000000409097890 */ /* 0x000fe2000fffe0ff */
[----:B------:R-:W-:-:S02]  /*0270*/  MOV R6, 0x437c0000 ;  /* 0x437c000000067802 */ /* 0x000fc40000000f00 */
[----:B------:R-:W-:Y:S01]  /*0280*/  IADD3 R2, PT, PT, R2, 0x4, RZ ;  /* 0x0000000402027810 */ /* 0x000fe20007ffe0ff */
[----:B------:R-:W-:Y:S01]  /*0290*/  UISETP.NE.AND UP1, UPT, UR9, URZ, UPT ;  /* 0x000000ff0900728c */ /* 0x000fe2000bf25270 */
[----:B--2---:R-:W-:-:S04]  /*02a0*/  FMNMX R11, R7, R4, !PT ;  /* 0x00000004070b7209 */ /* 0x004fc80007800000 */
[C---:B---3--:R-:W-:Y:S01]  /*02b0*/  FMNMX R22, R11.reuse, R20, !PT ;  /* 0x000000140b167209 */ /* 0x048fe20007800000 */
[----:B------:R-:W-:Y:S01]  /*02c0*/  FADD R4, -R11, R4 ;  /* 0x000000040b047221 */ /* 0x000fe20000000100 */
[----:B------:R-:W-:-:S03]  /*02d0*/  FADD R24, R7, -R11 ;  /* 0x8000000b07187221 */ /* 0x000fc60000000000 */
[-C--:B------:R-:W-:Y:S01]  /*02e0*/  FFMA.SAT R17, R4, R13.reuse, 0.5 ;  /* 0x3f00000004117423 */ /* 0x080fe2000000200d */
[-C--:B------:R-:W-:Y:S01]  /*02f0*/  FFMA.SAT R19, R24, R13.reuse, 0.5 ;  /* 0x3f00000018137423 */ /* 0x080fe2000000200d */
[--C-:B------:R-:W-:Y:S01]  /*0300*/  FADD R20, R20, -R22.reuse ;  /* 0x8000001614147221 */ /* 0x100fe20000000000 */
[----:B------:R-:W-:Y:S01]  /*0310*/  FADD R16, R11, -R22 ;  /* 0x800000160b107221 */ /* 0x000fe20000000000 */
[-C--:B------:R-:W-:Y:S01]  /*0320*/  FFMA.RM R17, R17, R6.reuse, 12582913 ;  /* 0x4b40000111117423 */ /* 0x080fe20000004006 */
[----:B------:R-:W-:Y:S01]  /*0330*/  FFMA.RM R12, R19, R6, 12582913 ;  /* 0x4b400001130c7423 */ /* 0x000fe20000004006 */
[-C--:B------:R-:W-:Y:S01]  /*0340*/  FFMA.SAT R11, R20, R13.reuse, 0.5 ;  /* 0x3f000000140b7423 */ /* 0x080fe2000000200d */
[----:B----4-:R-:W-:Y:S01]  /*0350*/  FMNMX R19, R22, R14, !PT ;  /* 0x0000000e16137209 */ /* 0x010fe20007800000 */
[----:B------:R-:W-:Y:S01]  /*0360*/  FADD R7, R17, -12583039 ;  /* 0xcb40007f11077421 */ /* 0x000fe20000000000 */
[----:B0-----:R-:W-:-:S03]  /*0370*/  FFMA.SAT R9, R16, R13, 0.5 ;  /* 0x3f00000010097423 */ /* 0x001fc6000000200d */
[----:B------:R-:W-:Y:S01]  /*0380*/  FFMA R7, R4, 1.4426950216293334961, -R7 ;  /* 0x3fb8aa3b04077823 */ /* 0x000fe20000000807 */
[----:B------:R-:W-:Y:S01]  /*0390*/  FADD R22, R22, -R19 ;  /* 0x8000001316167221 */ /* 0x000fe20000000000 */
[-C--:B------:R-:W-:Y:S02]  /*03a0*/  FFMA.RM R10, R9, R6.reuse, 12582913 ;  /* 0x4b400001090a7423 */ /* 0x080fe40000004006 */
[----:B------:R-:W-:Y:S01]  /*03b0*/  FFMA R18, R4, 1.925963033500011079e-08, R7 ;  /* 0x32a5706004127823 */ /* 0x000fe20000000007 */
[----:B------:R-:W-:Y:S01]  /*03c0*/  FADD R7, R12, -12583039 ;  /* 0xcb40007f0c077421 */ /* 0x000fe20000000000 */
[----:B------:R-:W-:Y:S01]  /*03d0*/  FFMA.SAT R23, R22, R13, 0.5 ;  /* 0x3f00000016177423 */ /* 0x000fe2000000200d */
[----:B------:R-:W-:Y:S01]  /*03e0*/  FADD R9, R10, -12583039 ;  /* 0xcb40007f0a097421 */ /* 0x000fe20000000000 */
[----:B-----5:R-:W-:Y:S01]  /*03f0*/  FMNMX R4, R19, R15, !PT ;  /* 0x0000000f13047209 */ /* 0x020fe20007800000 */
[----:B------:R-:W-:Y:S01]  /*0400*/  FFMA R7, R24, 1.4426950216293334961, -R7 ;  /* 0x3fb8aa3b18077823 */ /* 0x000fe20000000807 */
[----:B------:R-:W0:Y:S01]  /*0410*/  MUFU.EX2 R18, R18 ;  /* 0x0000001200127308 */ /* 0x000e220000000800 */
[----:B------:R-:W-:Y:S01]  /*0420*/  FFMA R9, R16, 1.4426950216293334961, -R9 ;  /* 0x3fb8aa3b10097823 */ /* 0x000fe20000000809 */
[----:B------:R-:W-:Y:S01]  /*0430*/  SHF.L.U32 R12, R12, 0x17, RZ ;  /* 0x000000170c0c7819 */ /* 0x000fe200000006ff */
[----:B------:R-:W-:Y:S01]  /*0440*/  FFMA R8, R24, 1.925963033500011079e-08, R7 ;  /* 0x32a5706018087823 */ /* 0x000fe20000000007 */
[----:B------:R-:W-:Y:S01]  /*0450*/  FFMA.RM R7, R11, R6, 12582913 ;  /* 0x4b4000010b077423 */ /* 0x000fe20000004006 */
[----:B------:R-:W-:Y:S01]  /*0460*/  FFMA R9, R16, 1.925963033500011079e-08, R9 ;  /* 0x32a5706010097823 */ /* 0x000fe20000000009 */
[----:B------:R-:W-:-:S02]  /*0470*/  FADD R16, R19, -R4 ;  /* 0x8000000413107221 */ /* 0x000fc40000000000 */
[C---:B------:R-:W-:Y:S01]  /*0480*/  FADD R11, R7.reuse, -12583039 ;  /* 0xcb40007f070b7421 */ /* 0x040fe20000000000 */
[----:B------:R-:W1:Y:S01]  /*0490*/  MUFU.EX2 R8, R8 ;  /* 0x0000000800087308 */ /* 0x000e620000000800 */
[----:B------:R-:W-:Y:S01]  /*04a0*/  FFMA.SAT R27, R16, R13, 0.5 ;  /* 0x3f000000101b7423 */ /* 0x000fe2000000200d */
[----:B------:R-:W-:Y:S01]  /*04b0*/  SHF.L.U32 R7, R7, 0x17, RZ ;  /* 0x0000001707077819 */ /* 0x000fe200000006ff */
[----:B------:R-:W-:Y:S01]  /*04c0*/  FFMA R21, R20, 1.4426950216293334961, -R11 ;  /* 0x3fb8aa3b14157823 */ /* 0x000fe2000000080b */
[----:B------:R-:W-:-:S03]  /*04d0*/  FFMA.RM R11, R23, R6, 12582913 ;  /* 0x4b400001170b7423 */ /* 0x000fc60000004006 */
[----:B------:R-:W-:Y:S01]  /*04e0*/  FFMA R23, R20, 1.925963033500011079e-08, R21 ;  /* 0x32a5706014177823 */ /* 0x000fe20000000015 */
[----:B------:R-:W-:Y:S01]  /*04f0*/  SHF.L.U32 R21, R17, 0x17, RZ ;  /* 0x0000001711157819 */ /* 0x000fe200000006ff */
[----:B------:R-:W-:Y:S01]  /*0500*/  FADD R25, R11, -12583039 ;  /* 0xcb40007f0b197421 */ /* 0x000fe20000000000 */
[----:B------:R-:W-:Y:S01]  /*0510*/  FADD R20, R14, -R19 ;  /* 0x800000130e147221 */ /* 0x000fe20000000000 */
[----:B------:R-:W-:Y:S01]  /*0520*/  FFMA.RM R14, R27, R6, 12582913 ;  /* 0x4b4000011b0e7423 */ /* 0x000fe20000004006 */
[----:B------:R-:W2:Y:S01]  /*0530*/  MUFU.EX2 R9, R9 ;  /* 0x0000000900097308 */ /* 0x000ea20000000800 */
[----:B------:R-:W-:Y:S01]  /*0540*/  FFMA R25, R22, 1.4426950216293334961, -R25 ;  /* 0x3fb8aa3b16197823 */ /* 0x000fe20000000819 */
[----:B0-----:R-:W-:Y:S01]  /*0550*/  FMUL R18, R21, R18 ;  /* 0x0000001215127220 */ /* 0x001fe20000400000 */
[----:B------:R-:W-:Y:S01]  /*0560*/  FFMA.SAT R21, R20, R13, 0.5 ;  /* 0x3f00000014157423 */ /* 0x000fe2000000200d */
[----:B------:R-:W-:Y:S01]  /*0570*/  FADD R27, R14, -12583039 ;  /* 0xcb40007f0e1b7421 */ /* 0x000fe20000000000 */
[----:B------:R-:W-:Y:S01]  /*0580*/  FFMA R25, R22, 1.925963033500011079e-08, R25 ;  /* 0x32a5706016197823 */ /* 0x000fe20000000019 */
[----:B------:R-:W-:Y:S01]  /*0590*/  FMUL R19, R18, R3 ;  /* 0x0000000312137220 */ /* 0x000fe20000400000 */
[-C--:B------:R-:W-:Y:S01]  /*05a0*/  FFMA.RM R3, R21, R6.reuse, 12582913 ;  /* 0x4b40000115037423 */ /* 0x080fe20000004006 */
[----:B------:R-:W-:Y:S01]  /*05b0*/  FADD R22, R15, -R4 ;  /* 0x800000040f167221 */ /* 0x000fe20000000000 */
[----:B------:R-:W-:Y:S01]  /*05c0*/  FFMA R27, R16, 1.4426950216293334961, -R27 ;  /* 0x3fb8aa3b101b7823 */ /* 0x000fe2000000081b */
[----:B------:R-:W0:Y:S01]  /*05d0*/  MUFU.EX2 R17, R23 ;  /* 0x0000001700117308 */ /* 0x000e220000000800 */
[----:B------:R-:W-:Y:S01]  /*05e0*/  FADD R15, R3, -12583039 ;  /* 0xcb40007f030f7421 */ /* 0x000fe20000000000 */
[----:B------:R-:W-:Y:S01]  /*05f0*/  FFMA.SAT R13, R22, R13, 0.5 ;  /* 0x3f000000160d7423 */ /* 0x000fe2000000200d */
[----:B------:R-:W-:Y:S01]  /*0600*/  FFMA R27, R16, 1.925963033500011079e-08, R27 ;  /* 0x32a57060101b7823 */ /* 0x000fe2000000001b */
[----:B------:R-:W-:Y:S01]  /*0610*/  SHF.L.U32 R16, R10, 0x17, RZ ;  /* 0x000000170a107819 */ /* 0x000fe200000006ff */
[----:B------:R-:W-:Y:S01]  /*0620*/  FFMA R15, R20, 1.4426950216293334961, -R15 ;  /* 0x3fb8aa3b140f7823 */ /* 0x000fe2000000080f */
[----:B------:R-:W-:Y:S01]  /*0630*/  FFMA.RM R6, R13, R6, 12582913 ;  /* 0x4b4000010d067423 */ /* 0x000fe20000004006 */
[----:B-1----:R-:W-:Y:S01]  /*0640*/  FFMA R8, R12, R8, R19 ;  /* 0x000000080c087223 */ /* 0x002fe20000000013 */
[----:B------:R-:W1:Y:S01]  /*0650*/  MUFU.EX2 R18, R25 ;  /* 0x0000001900127308 */ /* 0x000e620000000800 */
[----:B------:R-:W-:Y:S01]  /*0660*/  FFMA R15, R20, 1.925963033500011079e-08, R15 ;  /* 0x32a57060140f7823 */ /* 0x000fe2000000000f */
[----:B------:R-:W-:Y:S01]  /*0670*/  FADD R13, R6, -12583039 ;  /* 0xcb40007f060d7421 */ /* 0x000fe20000000000 */
[----:B--2---:R-:W-:Y:S01]  /*0680*/  FMUL R9, R16, R9 ;  /* 0x0000000910097220 */ /* 0x004fe20000400000 */
[----:B------:R-:W-:-:S02]  /*0690*/  SHF.L.U32 R11, R11, 0x17, RZ ;  /* 0x000000170b0b7819 */ /* 0x000fc400000006ff */
[----:B------:R-:W-:Y:S01]  /*06a0*/  FFMA R13, R22, 1.4426950216293334961, -R13 ;  /* 0x3fb8aa3b160d7823 */ /* 0x000fe2000000080d */
[----:B------:R-:W-:Y:S01]  /*06b0*/  FMUL R8, R8, R9 ;  /* 0x0000000908087220 */ /* 0x000fe20000400000 */
[----:B------:R-:W2:Y:S01]  /*06c0*/  MUFU.EX2 R10, R27 ;  /* 0x0000001b000a7308 */ /* 0x000ea20000000800 */
[----:B------:R-:W-:Y:S01]  /*06d0*/  SHF.L.U32 R9, R14, 0x17, RZ ;  /* 0x000000170e097819 */ /* 0x000fe200000006ff */
[----:B------:R-:W-:Y:S01]  /*06e0*/  FFMA R13, R22, 1.925963033500011079e-08, R13 ;  /* 0x32a57060160d7823 */ /* 0x000fe2000000000d */
[----:B0-----:R-:W-:Y:S01]  /*06f0*/  FFMA R7, R7, R17, R8 ;  /* 0x0000001107077223 */ /* 0x001fe20000000008 */
[----:B------:R-:W-:Y:S02]  /*0700*/  SHF.L.U32 R8, R3, 0x17, RZ ;  /* 0x0000001703087819 */ /* 0x000fe400000006ff */
[----:B------:R-:W-:Y:S02]  /*0710*/  SHF.L.U32 R6, R6, 0x17, RZ ;  /* 0x0000001706067819 */ /* 0x000fe400000006ff */
[----:B------:R-:W0:Y:S01]  /*0720*/  MUFU.EX2 R15, R15 ;  /* 0x0000000f000f7308 */ /* 0x000e220000000800 */
[----:B-1----:R-:W-:-:S04]  /*0730*/  FMUL R18, R11, R18 ;  /* 0x000000120b127220 */ /* 0x002fc80000400000 */
[----:B------:R-:W-:-:S03]  /*0740*/  FMUL R7, R7, R18 ;  /* 0x0000001207077220 */ /* 0x000fc60000400000 */
[----:B------:R-:W1:Y:S01]  /*0750*/  MUFU.EX2 R13, R13 ;  /* 0x0000000d000d7308 */ /* 0x000e620000000800 */
[----:B--2---:R-:W-:Y:S01]  /*0760*/  FMUL R10, R9, R10 ;  /* 0x0000000a090a7220 */ /* 0x004fe20000400000 */
[----:B0-----:R-:W-:-:S04]  /*0770*/  FFMA R7, R8, R15, R7 ;  /* 0x0000000f08077223 */ /* 0x001fc80000000007 */
[----:B------:R-:W-:-:S04]  /*0780*/  FMUL R7, R7, R10 ;  /* 0x0000000a07077220 */ /* 0x000fc80000400000 */
[----:B-1----:R-:W-:Y:S01]  /*0790*/  FFMA R3, R6, R13, R7 ;  /* 0x0000000d06037223 */ /* 0x002fe20000000007 */
[----:B------:R-:W-:Y:S06]  /*07a0*/  BRA.U UP1, `(.L_x_2) ;  /* 0xfffffff9018c7547 */ /* 0x000fec000b83ffff */
.L_x_1:
[----:B------:R-:W-:Y:S05]  /*07b0*/  BRA.U !UP0, `(.L_x_0) ;  /* 0x0000000508447547 */ /* 0x000fea000b800000 */
[----:B------:R-:W0:Y:S01]  /*07c0*/  LDCU UR5, c[0x0][0x394] ;  /* 0x00007280ff0577ac */ /* 0x000e220008000800 */
[----:B------:R-:W-:Y:S02]  /*07d0*/  UISETP.NE.AND UP0, UPT, UR8, 0x1, UPT ;  /* 0x000000010800788c */ /* 0x000fe4000bf05270 */
[----:B0-----:R-:W-:-:S04]  /*07e0*/  ULOP3.LUT UR5, UR5, 0x1, URZ, 0xc0, !UPT ;  /* 0x0000000105057892 */ /* 0x001fc8000f8ec0ff */
[----:B------:R-:W-:-:S03]  /*07f0*/  UISETP.NE.U32.AND UP1, UPT, UR5, 0x1, UPT ;  /* 0x000000010500788c */ /* 0x000fc6000bf25070 */
[----:B------:R-:W-:Y:S08]  /*0800*/  BRA.U !UP0, `(.L_x_3) ;  /* 0x0000000108c07547 */ /* 0x000ff0000b800000 */
[----:B------:R-:W0:Y:S01]  /*0810*/  LDC.64 R8, c[0x0][0x380] ;  /* 0x0000e000ff087b82 */ /* 0x000e220000000a00 */
[----:B------:R-:W-:-:S05]  /*0820*/  IADD3 R7, PT, PT, R0, UR4, RZ ;  /* 0x0000000400077c10 */ /* 0x000fca000fffe0ff */
[----:B0-----:R-:W-:-:S05]  /*0830*/  IMAD.WIDE R8, R7, 0x4, R8 ;  /* 0x0000000407087825 */ /* 0x001fca00078e0208 */
[----:B------:R-:W2:Y:S04]  /*0840*/  LDG.E R7, desc[UR12][R8.64] ;  /* 0x0000000c08077981 */ /* 0x000ea8000c1e1900 */
[----:B------:R-:W3:Y:S01]  /*0850*/  LDG.E R13, desc[UR12][R8.64+0x4] ;  /* 0x0000040c080d7981 */ /* 0x000ee2000c1e1900 */
[----:B------:R-:W-:Y:S01]  /*0860*/  HFMA2 R15, -RZ, RZ, 0.96630859375, -0.0022525787353515625 ;  /* 0x3bbb989dff0f7431 */ /* 0x000fe200000001ff */
[----:B------:R-:W-:Y:S01]  /*0870*/  MOV R16, 0x437c0000 ;  /* 0x437c000000107802 */ /* 0x000fe20000000f00 */
[----:B------:R-:W-:Y:S01]  /*0880*/  UIADD3 UR4, UPT, UPT, UR4, 0x2, URZ ;  /* 0x0000000204047890 */ /* 0x000fe2000fffe0ff */
[----:B--2---:R-:W-:-:S05]  /*0890*/  FMNMX R11, R4, R7, !PT ;  /* 0x00000007040b7209 */ /* 0x004fca0007800000 */
[--C-:B------:R-:W-:Y:S01]  /*08a0*/  FADD R10, R4, -R11.reuse ;  /* 0x8000000b040a7221 */ /* 0x100fe20000000000 */
[----:B------:R-:W-:Y:S01]  /*08b0*/  FADD R12, R7, -R11 ;  /* 0x8000000b070c7221 */ /* 0x000fe20000000000 */
[C---:B---3--:R-:W-:Y:S02]  /*08c0*/  FMNMX R4, R11.reuse, R13, !PT ;  /* 0x0000000d0b047209 */ /* 0x048fe40007800000 */
[-C--:B------:R-:W-:Y:S01]  /*08d0*/  FFMA.SAT R6, R10, R15.reuse, 0.5 ;  /* 0x3f0000000a067423 */ /* 0x080fe2000000200f */
[----:B------:R-:W-:Y:S02]  /*08e0*/  FFMA.SAT R2, R12, R15, 0.5 ;  /* 0x3f0000000c027423 */ /* 0x000fe4000000200f */
[--C-:B------:R-:W-:Y:S01]  /*08f0*/  FADD R8, R11, -R4.reuse ;  /* 0x800000040b087221 */ /* 0x100fe20000000000 */
[-C--:B------:R-:W-:Y:S01]  /*0900*/  FFMA.RM R6, R6, R16.reuse, 12582913 ;  /* 0x4b40000106067423 */ /* 0x080fe20000004010 */
[----:B------:R-:W-:Y:S01]  /*0910*/  FFMA.RM R2, R2, R16, 12582913 ;  /* 0x4b40000102027423 */ /* 0x000fe20000004010 */
[----:B------:R-:W-:-:S02]  /*0920*/  FADD R14, R13, -R4 ;  /* 0x800000040d0e7221 */ /* 0x000fc40000000000 */
[----:B------:R-:W-:Y:S01]  /*0930*/  FADD R7, R6, -12583039 ;  /* 0xcb40007f06077421 */ /* 0x000fe20000000000 */
[----:B------:R-:W-:Y:S01]  /*0940*/  FADD R9, R2, -12583039 ;  /* 0xcb40007f02097421 */ /* 0x000fe20000000000 */
[----:B------:R-:W-:Y:S02]  /*0950*/  SHF.L.U32 R6, R6, 0x17, RZ ;  /* 0x0000001706067819 */ /* 0x000fe400000006ff */
[----:B------:R-:W-:Y:S01]  /*0960*/  FFMA R7, R10, 1.4426950216293334961, -R7 ;  /* 0x3fb8aa3b0a077823 */ /* 0x000fe20000000807 */
[----:B------:R-:W-:-:S03]  /*0970*/  FFMA R11, R12, 1.4426950216293334961, -R9 ;  /* 0x3fb8aa3b0c0b7823 */ /* 0x000fc60000000809 */
[----:B------:R-:W-:Y:S01]  /*0980*/  FFMA R10, R10, 1.925963033500011079e-08, R7 ;  /* 0x32a570600a0a7823 */ /* 0x000fe20000000007 */
[-C--:B------:R-:W-:Y:S01]  /*0990*/  FFMA.SAT R7, R8, R15.reuse, 0.5 ;  /* 0x3f00000008077423 */ /* 0x080fe2000000200f */
[----:B------:R-:W-:Y:S01]  /*09a0*/  FFMA.SAT R15, R14, R15, 0.5 ;  /* 0x3f0000000e0f7423 */ /* 0x000fe2000000200f */
[----:B------:R-:W-:Y:S01]  /*09b0*/  FFMA R11, R12, 1.925963033500011079e-08, R11 ;  /* 0x32a570600c0b7823 */ /* 0x000fe2000000000b */
[----:B------:R-:W0:Y:S01]  /*09c0*/  MUFU.EX2 R9, R10 ;  /* 0x0000000a00097308 */ /* 0x000e220000000800 */
[-C--:B------:R-:W-:Y:S01]  /*09d0*/  FFMA.RM R7, R7, R16.reuse, 12582913 ;  /* 0x4b40000107077423 */ /* 0x080fe20000004010 */
[----:B------:R-:W-:-:S03]  /*09e0*/  FFMA.RM R15, R15, R16, 12582913 ;  /* 0x4b4000010f0f7423 */ /* 0x000fc60000004010 */
[----:B------:R-:W-:Y:S01]  /*09f0*/  FADD R13, R7, -12583039 ;  /* 0xcb40007f070d7421 */ /* 0x000fe20000000000 */
[----:B------:R-:W-:Y:S01]  /*0a00*/  FADD R17, R15, -12583039 ;  /* 0xcb40007f0f117421 */ /* 0x000fe20000000000 */
[----:B------:R-:W-:Y:S01]  /*0a10*/  SHF.L.U32 R7, R7, 0x17, RZ ;  /* 0x0000001707077819 */ /* 0x000fe200000006ff */
[----:B------:R-:W1:Y:S01]  /*0a20*/  MUFU.EX2 R11, R11 ;  /* 0x0000000b000b7308 */ /* 0x000e620000000800 */
[----:B------:R-:W-:Y:S01]  /*0a30*/  FFMA R13, R8, 1.4426950216293334961, -R13 ;  /* 0x3fb8aa3b080d7823 */ /* 0x000fe2000000080d */
[----:B------:R-:W-:-:S03]  /*0a40*/  FFMA R17, R14, 1.4426950216293334961, -R17 ;  /* 0x3fb8aa3b0e117823 */ /* 0x000fc60000000811 */
[----:B------:R-:W-:Y:S01]  /*0a50*/  FFMA R13, R8, 1.925963033500011079e-08, R13 ;  /* 0x32a57060080d7823 */ /* 0x000fe2000000000d */
[----:B------:R-:W-:-:S03]  /*0a60*/  FFMA R17, R14, 1.925963033500011079e-08, R17 ;  /* 0x32a570600e117823 */ /* 0x000fc60000000011 */
[----:B------:R-:W2:Y:S01]  /*0a70*/  MUFU.EX2 R8, R13 ;  /* 0x0000000d00087308 */ /* 0x000ea20000000800 */
[----:B0-----:R-:W-:-:S04]  /*0a80*/  FMUL R6, R6, R9 ;  /* 0x0000000906067220 */ /* 0x001fc80000400000 */
[----:B------:R-:W-:Y:S01]  /*0a90*/  FMUL R6, R3, R6 ;  /* 0x0000000603067220 */ /* 0x000fe20000400000 */
[----:B------:R-:W-:Y:S02]  /*0aa0*/  SHF.L.U32 R3, R2, 0x17, RZ ;  /* 0x0000001702037819 */ /* 0x000fe400000006ff */
[----:B------:R-:W0:Y:S01]  /*0ab0*/  MUFU.EX2 R17, R17 ;  /* 0x0000001100117308 */ /* 0x000e220000000800 */
[----:B------:R-:W-:Y:S02]  /*0ac0*/  SHF.L.U32 R2, R15, 0x17, RZ ;  /* 0x000000170f027819 */ /* 0x000fe400000006ff */
[----:B-1----:R-:W-:Y:S01]  /*0ad0*/  FFMA R3, R3, R11, R6 ;  /* 0x0000000b03037223 */ /* 0x002fe20000000006 */
[----:B--2---:R-:W-:-:S04]  /*0ae0*/  FMUL R8, R7, R8 ;  /* 0x0000000807087220 */ /* 0x004fc80000400000 */
[----:B------:R-:W-:-:S04]  /*0af0*/  FMUL R3, R3, R8 ;  /* 0x0000000803037220 */ /* 0x000fc80000400000 */
[----:B0-----:R-:W-:-:S07]  /*0b00*/  FFMA R3, R2, R17, R3 ;  /* 0x0000001102037223 */ /* 0x001fce0000000003 */
.L_x_3:
[----:B------:R-:W-:Y:S05]  /*0b10*/  BRA.U UP1, `(.L_x_0) ;  /* 0x00000001016c7547 */ /* 0x000fea000b800000 */
[----:B------:R-:W0:Y:S01]  /*0b20*/  LDC.64 R6, c[0x0][0x380] ;  /* 0x0000e000ff067b82 */ /* 0x000e220000000a00 */
[----:B------:R-:W-:-:S05]  /*0b30*/  IADD3 R9, PT, PT, R0, UR4, RZ ;  /* 0x0000000400097c10 */ /* 0x000fca000fffe0ff */
[----:B0-----:R-:W-:-:S06]  /*0b40*/  IMAD.WIDE R6, R9, 0x4, R6 ;  /* 0x0000000409067825 */ /* 0x001fcc00078e0206 */
[----:B------:R-:W2:Y:S01]  /*0b50*/  LDG.E R7, desc[UR12][R6.64] ;  /* 0x0000000c06077981 */ /* 0x000ea2000c1e1900 */
[----:B------:R-:W-:Y:S01]  /*0b60*/  HFMA2 R9, -RZ, RZ, 0.96630859375, -0.0022525787353515625 ;  /* 0x3bbb989dff097431 */ /* 0x000fe200000001ff */
[----:B------:R-:W-:Y:S02]  /*0b70*/  MOV R11, 0x437c0000 ;  /* 0x437c0000000b7802 */ /* 0x000fe40000000f00 */
[----:B--2---:R-:W-:-:S05]  /*0b80*/  FMNMX R0, R4, R7, !PT ;  /* 0x0000000704007209 */ /* 0x004fca0007800000 */
[--C-:B------:R-:W-:Y:S01]  /*0b90*/  FADD R2, R4, -R0.reuse ;  /* 0x8000000004027221 */ /* 0x100fe20000000000 */
[----:B------:R-:W-:-:S03]  /*0ba0*/  FADD R8, R7, -R0 ;  /* 0x8000000007087221 */ /* 0x000fc60000000000 */
[-C--:B------:R-:W-:Y:S01]  /*0bb0*/  FFMA.SAT R4, R2, R9.reuse, 0.5 ;  /* 0x3f00000002047423 */ /* 0x080fe20000002009 */
[----:B------:R-:W-:-:S03]  /*0bc0*/  FFMA.SAT R10, R8, R9, 0.5 ;  /* 0x3f000000080a7423 */ /* 0x000fc60000002009 */
[-C--:B------:R-:W-:Y:S01]  /*0bd0*/  FFMA.RM R4, R4, R11.reuse, 12582913 ;  /* 0x4b40000104047423 */ /* 0x080fe2000000400b */
[----:B------:R-:W-:-:S03]  /*0be0*/  FFMA.RM R10, R10, R11, 12582913 ;  /* 0x4b4000010a0a7423 */ /* 0x000fc6000000400b */
[----:B------:R-:W-:Y:S01]  /*0bf0*/  FADD R9, R4, -12583039 ;  /* 0xcb40007f04097421 */ /* 0x000fe20000000000 */
[----:B------:R-:W-:Y:S01]  /*0c00*/  FADD R7, R10, -12583039 ;  /* 0xcb40007f0a077421 */ /* 0x000fe20000000000 */
[----:B------:R-:W-:Y:S02]  /*0c10*/  SHF.L.U32 R4, R4, 0x17, RZ ;  /* 0x0000001704047819 */ /* 0x000fe400000006ff */
[----:B------:R-:W-:Y:S01]  /*0c20*/  FFMA R9, R2, 1.4426950216293334961, -R9 ;  /* 0x3fb8aa3b02097823 */ /* 0x000fe20000000809 */
[----:B------:R-:W-:Y:S01]  /*0c30*/  FFMA R7, R8, 1.4426950216293334961, -R7 ;  /* 0x3fb8aa3b08077823 */ /* 0x000fe20000000807 */
[----:B------:R-:W-:Y:S02]  /*0c40*/  SHF.L.U32 R10, R10, 0x17, RZ ;  /* 0x000000170a0a7819 */ /* 0x000fe400000006ff */
[----:B------:R-:W-:Y:S01]  /*0c50*/  FFMA R9, R2, 1.925963033500011079e-08, R9 ;  /* 0x32a5706002097823 */ /* 0x000fe20000000009 */
[----:B------:R-:W-:-:S05]  /*0c60*/  FFMA R7, R8, 1.925963033500011079e-08, R7 ;  /* 0x32a5706008077823 */ /* 0x000fca0000000007 */
[----:B------:R-:W0:Y:S08]  /*0c70*/  MUFU.EX2 R9, R9 ;  /* 0x0000000900097308 */ /* 0x000e300000000800 */
[----:B------:R-:W1:Y:S01]  /*0c80*/  MUFU.EX2 R7, R7 ;  /* 0x0000000700077308 */ /* 0x000e620000000800 */
[----:B0-----:R-:W-:-:S04]  /*0c90*/  FMUL R4, R4, R9 ;  /* 0x0000000904047220 */ /* 0x001fc80000400000 */
[----:B------:R-:W-:Y:S01]  /*0ca0*/  FMUL R3, R3, R4 ;  /* 0x0000000403037220 */ /* 0x000fe20000400000 */
[----:B------:R-:W-:-:S03]  /*0cb0*/  MOV R4, R0 ;  /* 0x0000000000047202 */ /* 0x000fc60000000f00 */
[----:B-1----:R-:W-:-:S07]  /*0cc0*/  FFMA R3, R10, R7, R3 ;  /* 0x000000070a037223 */ /* 0x002fce0000000003 */
.L_x_0:
[----:B------:R-:W0:Y:S02]  /*0cd0*/  LDC R0, c[0x0][0x394] ;  /* 0x0000e500ff007b82 */ /* 0x000e240000000800 */
[----:B0-----:R-:W-:-:S13]  /*0ce0*/  ISETP.GE.AND P0, PT, R0, 0x1, PT ;  /* 0x000000010000780c */ /* 0x001fda0003f06270 */
[----:B------:R-:W-:Y:S05]  /*0cf0*/  @!P0 EXIT ;  /* 0x000000000000894d */ /* 0x000fea0003800000 */
[C---:B------:R-:W-:Y:S01]  /*0d00*/  ISETP.GE.U32.AND P0, PT, R0.reuse, 0x8, PT ;  /* 0x000000080000780c */ /* 0x040fe20003f06070 */
[----:B------:R-:W-:Y:S02]  /*0d10*/  HFMA2 R6, -RZ, RZ, 0, 0 ;  /* 0x00000000ff067431 */ /* 0x000fe400000001ff */
[----:B------:R-:W-:Y:S01]  /*0d20*/  IMAD R5, R5, R0, RZ ;  /* 0x0000000005057224 */ /* 0x000fe200078e02ff */
[----:B------:R-:W-:-:S09]  /*0d30*/  LOP3.LUT R19, R0, 0x7, RZ, 0xc0, !PT ;  /* 0x0000000700137812 */ /* 0x000fd200078ec0ff */
[----:B------:R-:W-:Y:S05]  /*0d40*/  @!P0 BRA `(.L_x_4) ;  /* 0x0000000c00888947 */ /* 0x000fea0003800000 */
[----:B------:R-:W0:Y:S01]  /*0d50*/  LDCU.128 UR8, c[0x0][0x380] ;  /* 0x00007000ff0877ac */ /* 0x000e220008000c00 */
[----:B------:R-:W-:Y:S02]  /*0d60*/  LOP3.LUT R6, R0, 0x7ffffff8, RZ, 0xc0, !PT ;  /* 0x7ffffff800067812 */ /* 0x000fe400078ec0ff */
[----:B------:R-:W-:Y:S02]  /*0d70*/  MOV R18, R5 ;  /* 0x0000000500127202 */ /* 0x000fe40000000f00 */
[----:B------:R-:W-:Y:S01]  /*0d80*/  IADD3 R16, PT, PT, -R6, RZ, RZ ;  /* 0x000000ff06107210 */ /* 0x000fe20007ffe1ff */
[----:B0-----:R-:W-:Y:S02]  /*0d90*/  UIADD3 UR6, UP0, UPT, UR8, 0x10, URZ ;  /* 0x0000001008067890 */ /* 0x001fe4000ff1e0ff */
[----:B------:R-:W-:Y:S02]  /*0da0*/  UIADD3 UR4, UP1, UPT, UR10, 0x10, URZ ;  /* 0x000000100a047890 */ /* 0x000fe4000ff3e0ff */
[----:B------:R-:W-:-:S02]  /*0db0*/  UIADD3.X UR7, UPT, UPT, URZ, UR9, URZ, UP0, !UPT ;  /* 0x00000009ff077290 */ /* 0x000fc400087fe4ff */
[----:B------:R-:W-:-:S12]  /*0dc0*/  UIADD3.X UR5, UPT, UPT, URZ, UR11, URZ, UP1, !UPT ;  /* 0x0000000bff057290 */ /* 0x000fd80008ffe4ff */
.L_x_21:
[----:B------:R-:W-:Y:S02]  /*0dd0*/  MOV R14, UR6 ;  /* 0x00000006000e7c02 */ /* 0x000fe40008000f00 */
[----:B------:R-:W-:-:S03]  /*0de0*/  MOV R15, UR7 ;  /* 0x00000007000f7c02 */ /* 0x000fc60008000f00 */
[----:B------:R-:W-:-:S05]  /*0df0*/  IMAD.WIDE R14, R18, 0x4, R14 ;  /* 0x00000004120e7825 */ /* 0x000fca00078e020e */
[----:B0-----:R-:W2:Y:S01]  /*0e00*/  LDG.E R7, desc[UR12][R14.64+-0x10] ;  /* 0xfffff00c0e077981 */ /* 0x001ea2000c1e1900 */
[----:B------:R-:W-:Y:S01]  /*0e10*/  HFMA2 R9, -RZ, RZ, 3.7421875, 0 ;  /* 0x437c0000ff097431 */ /* 0x000fe200000001ff */
[----:B------:R-:W-:Y:S01]  /*0e20*/  MOV R0, 0x3bbb989d ;  /* 0x3bbb989d00007802 */ /* 0x000fe20000000f00 */
[----:B------:R-:W0:Y:S01]  /*0e30*/  MUFU.RCP R8, R3 ;  /* 0x0000000300087308 */ /* 0x000e220000001000 */
[----:B------:R-:W-:Y:S01]  /*0e40*/  MOV R10, UR4 ;  /* 0x00000004000a7c02 */ /* 0x000fe20008000f00 */
[----:B------:R-:W-:Y:S01]  /*0e50*/  BSSY.RECONVERGENT B2, `(.L_x_5) ;  /* 0x0000018000027945 */ /* 0x000fe20003800200 */
[----:B------:R-:W-:Y:S02]  /*0e60*/  MOV R11, UR5 ;  /* 0x00000005000b7c02 */ /* 0x000fe40008000f00 */
[----:B------:R-:W-:Y:S01]  /*0e70*/  IADD3 R16, PT, PT, R16, 0x8, RZ ;  /* 0x0000000810107810 */ /* 0x000fe20007ffe0ff */
[----:B------:R-:W-:-:S03]  /*0e80*/  IMAD.WIDE R10, R18, 0x4, R10 ;  /* 0x00000004120a7825 */ /* 0x000fc600078e020a */
[----:B------:R-:W-:Y:S01]  /*0e90*/  ISETP.NE.AND P2, PT, R16, RZ, PT ;  /* 0x000000ff1000720c */ /* 0x000fe20003f45270 */
[----:B--2---:R-:W-:-:S04]  /*0ea0*/  FADD R7, R7, -R4 ;  /* 0x8000000407077221 */ /* 0x004fc80000000000 */
[----:B------:R-:W-:-:S04]  /*0eb0*/  FFMA.SAT R0, R7, R0, 0.5 ;  /* 0x3f00000007007423 */ /* 0x000fc80000002000 */
[----:B------:R-:W-:Y:S01]  /*0ec0*/  FFMA.RM R0, R0, R9, 12582913 ;  /* 0x4b40000100007423 */ /* 0x000fe20000004009 */
[----:B0-----:R-:W-:-:S03]  /*0ed0*/  FFMA R9, R8, -R3, 1 ;  /* 0x3f80000008097423 */ /* 0x001fc60000000803 */
[C---:B------:R-:W-:Y:S01]  /*0ee0*/  FADD R2, R0.reuse, -12583039 ;  /* 0xcb40007f00027421 */ /* 0x040fe20000000000 */
[----:B------:R-:W-:Y:S01]  /*0ef0*/  SHF.L.U32 R0, R0, 0x17, RZ ;  /* 0x0000001700007819 */ /* 0x000fe200000006ff */
[----:B------:R-:W-:Y:S02]  /*0f00*/  FFMA R9, R8, R9, R8 ;  /* 0x0000000908097223 */ /* 0x000fe40000000008 */
[----:B------:R-:W-:-:S04]  /*0f10*/  FFMA R2, R7, 1.4426950216293334961, -R2 ;  /* 0x3fb8aa3b07027823 */ /* 0x000fc80000000802 */
[----:B------:R-:W-:-:S04]  /*0f20*/  FFMA R2, R7, 1.925963033500011079e-08, R2 ;  /* 0x32a5706007027823 */ /* 0x000fc80000000002 */
[----:B------:R-:W0:Y:S02]  /*0f30*/  MUFU.EX2 R7, R2 ;  /* 0x0000000200077308 */ /* 0x000e240000000800 */
[----:B0-----:R-:W-:-:S06]  /*0f40*/  FMUL R0, R0, R7 ;  /* 0x0000000700007220 */ /* 0x001fcc0000400000 */
[----:B------:R-:W0:Y:S01]  /*0f50*/  FCHK P0, R0, R3 ;  /* 0x0000000300007302 */ /* 0x000e220000000000 */
[----:B------:R-:W-:-:S04]  /*0f60*/  FFMA R8, R0, R9, RZ ;  /* 0x0000000900087223 */ /* 0x000fc800000000ff */
[----:B------:R-:W-:-:S04]  /*0f70*/  FFMA R2, R8, -R3, R0 ;  /* 0x8000000308027223 */ /* 0x000fc80000000000 */
[----:B------:R-:W-:Y:S01]  /*0f80*/  FFMA R9, R9, R2, R8 ;  /* 0x0000000209097223 */ /* 0x000fe20000000008 */
[----:B0-----:R-:W-:Y:S06]  /*0f90*/  @!P0 BRA `(.L_x_6) ;  /* 0x00000000000c8947 */ /* 0x001fec0003800000 */
[----:B------:R-:W-:-:S07]  /*0fa0*/  MOV R2, 0xfc0 ;  /* 0x00000fc000027802 */ /* 0x000fce0000000f00 */
[----:B------:R-:W-:Y:S05]  /*0fb0*/  CALL.REL.NOINC `($__internal_0_$__cuda_sm3x_div_rn_noftz_f32_slowpath) ;  /* 0x0000001800447944 */ /* 0x000fea0003c00000 */
[----:B------:R-:W-:-:S07]  /*0fc0*/  MOV R9, R7 ;  /* 0x0000000700097202 */ /* 0x000fce0000000f00 */
.L_x_6:
[----:B------:R-:W-:Y:S05]  /*0fd0*/  BSYNC.RECONVERGENT B2 ;  /* 0x0000000000027941 */ /* 0x000fea0003800200 */
.L_x_5:
[----:B------:R0:W-:Y:S04]  /*0fe0*/  STG.E desc[UR12][R10.64+-0x10], R9 ;  /* 0xfffff0090a007986 */ /* 0x0001e8000c10190c */
[----:B------:R-:W2:Y:S01]  /*0ff0*/  LDG.E R7, desc[UR12][R14.64+-0xc] ;  /* 0xfffff40c0e077981 */ /* 0x000ea2000c1e1900 */
[----:B------:R-:W-:Y:S01]  /*1000*/  HFMA2 R0, -RZ, RZ, 0.96630859375, -0.0022525787353515625 ;  /* 0x3bbb989dff007431 */ /* 0x000fe200000001ff */
[----:B------:R-:W-:Y:S01]  /*1010*/  MOV R13, 0x437c0000 ;  /* 0x437c0000000d7802 */ /* 0x000fe20000000f00 */
[----:B------:R-:W0:Y:S01]  /*1020*/  MUFU.RCP R8, R3 ;  /* 0x0000000300087308 */ /* 0x000e220000001000 */
[----:B------:R-:W-:Y:S01]  /*1030*/  BSSY.RECONVERGENT B2, `(.L_x_7) ;  /* 0x0000014000027945 */ /* 0x000fe20003800200 */
[----:B0-----:R-:W-:Y:S01]  /*1040*/  FFMA R9, R8, -R3, 1 ;  /* 0x3f80000008097423 */ /* 0x001fe20000000803 */
[----:B--2---:R-:W-:-:S04]  /*1050*/  FADD R7, R7, -R4 ;  /* 0x8000000407077221 */ /* 0x004fc80000000000 */
[----:B------:R-:W-:-:S04]  /*1060*/  FFMA.SAT R0, R7, R0, 0.5 ;  /* 0x3f00000007007423 */ /* 0x000fc80000002000 */
[----:B------:R-:W-:-:S04]  /*1070*/  FFMA.RM R0, R0, R13, 12582913 ;  /* 0x4b40000100007423 */ /* 0x000fc8000000400d */
[C---:B------:R-:W-:Y:S01]  /*1080*/  FADD R2, R0.reuse, -12583039 ;  /* 0xcb40007f00027421 */ /* 0x040fe20000000000 */
[----:B------:R-:W-:-:S03]  /*1090*/  SHF.L.U32 R0, R0, 0x17, RZ ;  /* 0x0000001700007819 */ /* 0x000fc600000006ff */
[----:B------:R-:W-:-:S04]  /*10a0*/  FFMA R2, R7, 1.4426950216293334961, -R2 ;  /* 0x3fb8aa3b07027823 */ /* 0x000fc80000000802 */
[----:B------:R-:W-:-:S04]  /*10b0*/  FFMA R2, R7, 1.925963033500011079e-08, R2 ;  /* 0x32a5706007027823 */ /* 0x000fc80000000002 */
[----:B------:R-:W0:Y:S02]  /*10c0*/  MUFU.EX2 R7, R2 ;  /* 0x0000000200077308 */ /* 0x000e240000000800 */
[----:B0-----:R-:W-:Y:S01]  /*10d0*/  FMUL R12, R0, R7 ;  /* 0x00000007000c7220 */ /* 0x001fe20000400000 */
[----:B------:R-:W-:-:S05]  /*10e0*/  FFMA R0, R8, R9, R8 ;  /* 0x0000000908007223 */ /* 0x000fca0000000008 */
[----:B------:R-:W0:Y:S01]  /*10f0*/  FCHK P0, R12, R3 ;  /* 0x000000030c007302 */ /* 0x000e220000000000 */
[----:B------:R-:W-:-:S04]  /*1100*/  FFMA R7, R0, R12, RZ ;  /* 0x0000000c00077223 */ /* 0x000fc800000000ff */
[----:B------:R-:W-:-:S04]  /*1110*/  FFMA R8, R7, -R3, R12 ;  /* 0x8000000307087223 */ /* 0x000fc8000000000c */
[----:B------:R-:W-:Y:S01]  /*1120*/  FFMA R7, R0, R8, R7 ;  /* 0x0000000800077223 */ /* 0x000fe20000000007 */
[----:B0-----:R-:W-:Y:S06]  /*1130*/  @!P0 BRA `(.L_x_8) ;  /* 0x00000000000c8947 */ /* 0x001fec0003800000 */
[----:B------:R-:W-:Y:S02]  /*1140*/  MOV R0, R12 ;  /* 0x0000000c00007202 */ /* 0x000fe40000000f00 */
[----:B------:R-:W-:-:S07]  /*1150*/  MOV R2, 0x1170 ;  /* 0x0000117000027802 */ /* 0x000fce0000000f00 */
[----:B------:R-:W-:Y:S05]  /*1160*/  CALL.REL.NOINC `($__internal_0_$__cuda_sm3x_div_rn_noftz_f32_slowpath) ;  /* 0x0000001400d87944 */ /* 0x000fea0003c00000 */
.L_x_8:
[----:B------:R-:W-:Y:S05]  /*1170*/  BSYNC.RECONVERGENT B2 ;  /* 0x0000000000027941 */ /* 0x000fea0003800200 */
.L_x_7:
[----:B------:R0:W-:Y:S04]  /*1180*/  STG.E desc[UR12][R10.64+-0xc], R7 ;  /* 0xfffff4070a007986 */ /* 0x0001e8000c10190c */
[----:B------:R-:W2:Y:S01]  /*1190*/  LDG.E R9, desc[UR12][R14.64+-0x8] ;  /* 0xfffff80c0e097981 */ /* 0x000ea2000c1e1900 */
[----:B------:R-:W-:Y:S01]  /*11a0*/  HFMA2 R0, -RZ, RZ, 0.96630859375, -0.0022525787353515625 ;  /* 0x3bbb989dff007431 */ /* 0x000fe200000001ff */
[----:B------:R-:W-:Y:S01]  /*11b0*/  MOV R13, 0x437c0000 ;  /* 0x437c0000000d7802 */ /* 0x000fe20000000f00 */
[----:B------:R-:W1:Y:S01]  /*11c0*/  MUFU.RCP R8, R3 ;  /* 0x0000000300087308 */ /* 0x000e620000001000 */
[----:B------:R-:W-:Y:S01]  /*11d0*/  BSSY.RECONVERGENT B2, `(.L_x_9) ;  /* 0x0000014000027945 */ /* 0x000fe20003800200 */
[----:B--2---:R-:W-:-:S04]  /*11e0*/  FADD R9, R9, -R4 ;  /* 0x8000000409097221 */ /* 0x004fc80000000000 */
[----:B------:R-:W-:-:S04]  /*11f0*/  FFMA.SAT R0, R9, R0, 0.5 ;  /* 0x3f00000009007423 */ /* 0x000fc80000002000 */
[----:B------:R-:W-:-:S04]  /*1200*/  FFMA.RM R0, R0, R13, 12582913 ;  /* 0x4b40000100007423 */ /* 0x000fc8000000400d */
[C---:B------:R-:W-:Y:S01]  /*1210*/  FADD R2, R0.reuse, -12583039 ;  /* 0xcb40007f00027421 */ /* 0x040fe20000000000 */
[----:B------:R-:W-:-:S03]  /*1220*/  SHF.L.U32 R0, R0, 0x17, RZ ;  /* 0x0000001700007819 */ /* 0x000fc600000006ff */
[----:B------:R-:W-:-:S04]  /*1230*/  FFMA R2, R9, 1.4426950216293334961, -R2 ;  /* 0x3fb8aa3b09027823 */ /* 0x000fc80000000802 */
[----:B------:R-:W-:Y:S01]  /*1240*/  FFMA R2, R9, 1.925963033500011079e-08, R2 ;  /* 0x32a5706009027823 */ /* 0x000fe20000000002 */
[----:B-1----:R-:W-:-:S03]  /*1250*/  FFMA R9, R8, -R3, 1 ;  /* 0x3f80000008097423 */ /* 0x002fc60000000803 */
[----:B0-----:R-:W0:Y:S02]  /*1260*/  MUFU.EX2 R7, R2 ;  /* 0x0000000200077308 */ /* 0x001e240000000800 */
        /* <DEDUP_REMOVED lines=10> */
.L_x_10:
[----:B------:R-:W-:Y:S05]  /*1310*/  BSYNC.RECONVERGENT B2 ;  /* 0x0000000000027941 */ /* 0x000fea0003800200 */
.L_x_9:
        /* <DEDUP_REMOVED lines=25> */
.L_x_12:
[----:B------:R-:W-:Y:S05]  /*14b0*/  BSYNC.RECONVERGENT B2 ;  /* 0x0000000000027941 */ /* 0x000fea0003800200 */
.L_x_11:
        /* <DEDUP_REMOVED lines=25> */
.L_x_14:
[----:B------:R-:W-:Y:S05]  /*1650*/  BSYNC.RECONVERGENT B2 ;  /* 0x0000000000027941 */ /* 0x000fea0003800200 */
.L_x_13:
        /* <DEDUP_REMOVED lines=25> */
.L_x_16:
[----:B------:R-:W-:Y:S05]  /*17f0*/  BSYNC.RECONVERGENT B2 ;  /* 0x0000000000027941 */ /* 0x000fea0003800200 */
.L_x_15:
        /* <DEDUP_REMOVED lines=25> */
.L_x_18:
[----:B------:R-:W-:Y:S05]  /*1990*/  BSYNC.RECONVERGENT B2 ;  /* 0x0000000000027941 */ /* 0x000fea0003800200 */
.L_x_17:
        /* <DEDUP_REMOVED lines=13> */
[----:B------:R-:W-:Y:S01]  /*1a70*/  FFMA R9, R0, 1.925963033500011079e-08, R9 ;  /* 0x32a5706000097823 */ /* 0x000fe20000000009 */
[----:B------:R-:W-:-:S05]  /*1a80*/  FFMA R0, R8, R7, R8 ;  /* 0x0000000708007223 */ /* 0x000fca0000000008 */
[----:B------:R-:W0:Y:S02]  /*1a90*/  MUFU.EX2 R9, R9 ;  /* 0x0000000900097308 */ /* 0x000e240000000800 */
[----:B0-----:R-:W-:-:S06]  /*1aa0*/  FMUL R13, R2, R9 ;  /* 0x00000009020d7220 */ /* 0x001fcc0000400000 */
        /* <DEDUP_REMOVED lines=8> */
.L_x_20:
[----:B------:R-:W-:Y:S05]  /*1b30*/  BSYNC.RECONVERGENT B2 ;  /* 0x0000000000027941 */ /* 0x000fea0003800200 */
.L_x_19:
[----:B------:R0:W-:Y:S01]  /*1b40*/  STG.E desc[UR12][R10.64+0xc], R7 ;  /* 0x00000c070a007986 */ /* 0x0001e2000c10190c */
[----:B------:R-:W-:Y:S01]  /*1b50*/  IADD3 R18, PT, PT, R18, 0x8, RZ ;  /* 0x0000000812127810 */ /* 0x000fe20007ffe0ff */
[----:B------:R-:W-:Y:S06]  /*1b60*/  @P2 BRA `(.L_x_21) ;  /* 0xfffffff000982947 */ /* 0x000fec000383ffff */
.L_x_4:
[----:B------:R-:W-:-:S13]  /*1b70*/  ISETP.NE.AND P0, PT, R19, RZ, PT ;  /* 0x000000ff1300720c */ /* 0x000fda0003f05270 */
[----:B------:R-:W-:Y:S05]  /*1b80*/  @!P0 EXIT ;  /* 0x000000000000894d */ /* 0x000fea0003800000 */
[----:B------:R-:W1:Y:S01]  /*1b90*/  LDCU UR4, c[0x0][0x394] ;  /* 0x00007280ff0477ac */ /* 0x000e620008000800 */
[----:B------:R-:W-:Y:S01]  /*1ba0*/  ISETP.GE.U32.AND P0, PT, R19, 0x4, PT ;  /* 0x000000041300780c */ /* 0x000fe20003f06070 */
[----:B-1----:R-:W-:-:S12]  /*1bb0*/  ULOP3.LUT UR4, UR4, 0x3, URZ, 0xc0, !UPT ;  /* 0x0000000304047892 */ /* 0x002fd8000f8ec0ff */
[----:B------:R-:W-:Y:S05]  /*1bc0*/  @!P0 BRA `(.L_x_22) ;  /* 0x0000000400b88947 */ /* 0x000fea0003800000 */
[----:B------:R-:W1:Y:S01]  /*1bd0*/  LDC.64 R14, c[0x0][0x380] ;  /* 0x0000e000ff0e7b82 */ /* 0x000e620000000a00 */
[----:B0-----:R-:W-:-:S05]  /*1be0*/  IADD3 R10, PT, PT, R5, R6, RZ ;  /* 0x00000006050a7210 */ /* 0x001fca0007ffe0ff */
[----:B-1----:R-:W-:-:S05]  /*1bf0*/  IMAD.WIDE R14, R10, 0x4, R14 ;  /* 0x000000040a0e7825 */ /* 0x002fca00078e020e */
[----:B------:R-:W2:Y:S01]  /*1c00*/  LDG.E R7, desc[UR12][R14.64] ;  /* 0x0000000c0e077981 */ /* 0x000ea2000c1e1900 */
[----:B------:R-:W-:Y:S01]  /*1c10*/  HFMA2 R0, -RZ, RZ, 0.96630859375, -0.0022525787353515625 ;  /* 0x3bbb989dff007431 */ /* 0x000fe200000001ff */
[----:B------:R-:W-:Y:S01]  /*1c20*/  MOV R9, 0x437c0000 ;  /* 0x437c000000097802 */ /* 0x000fe20000000f00 */
[----:B------:R-:W0:Y:S01]  /*1c30*/  MUFU.RCP R8, R3 ;  /* 0x0000000300087308 */ /* 0x000e220000001000 */
[----:B------:R-:W-:Y:S01]  /*1c40*/  BSSY.RECONVERGENT B2, `(.L_x_23) ;  /* 0x0000014000027945 */ /* 0x000fe20003800200 */
[----:B--2---:R-:W-:-:S04]  /*1c50*/  FADD R7, R7, -R4 ;  /* 0x8000000407077221 */ /* 0x004fc80000000000 */
[----:B------:R-:W-:-:S04]  /*1c60*/  FFMA.SAT R0, R7, R0, 0.5 ;  /* 0x3f00000007007423 */ /* 0x000fc80000002000 */
[----:B------:R-:W-:Y:S01]  /*1c70*/  FFMA.RM R0, R0, R9, 12582913 ;  /* 0x4b40000100007423 */ /* 0x000fe20000004009 */
[----:B0-----:R-:W-:-:S03]  /*1c80*/  FFMA R9, R8, -R3, 1 ;  /* 0x3f80000008097423 */ /* 0x001fc60000000803 */
        /* <DEDUP_REMOVED lines=15> */
.L_x_24:
[----:B------:R-:W-:Y:S05]  /*1d80*/  BSYNC.RECONVERGENT B2 ;  /* 0x0000000000027941 */ /* 0x000fea0003800200 */
.L_x_23:
[----:B------:R-:W0:Y:S02]  /*1d90*/  LDC.64 R8, c[0x0][0x388] ;  /* 0x0000e200ff087b82 */ /* 0x000e240000000a00 */
[----:B0-----:R-:W-:-:S05]  /*1da0*/  IMAD.WIDE R10, R10, 0x4, R8 ;  /* 0x000000040a0a7825 */ /* 0x001fca00078e0208 */
        /* <DEDUP_REMOVED lines=25> */
.L_x_26:
[----:B------:R-:W-:Y:S05]  /*1f40*/  BSYNC.RECONVERGENT B2 ;  /* 0x0000000000027941 */ /* 0x000fea0003800200 */
.L_x_25:
        /* <DEDUP_REMOVED lines=25> */
.L_x_28:
[----:B------:R-:W-:Y:S05]  /*20e0*/  BSYNC.RECONVERGENT B2 ;  /* 0x0000000000027941 */ /* 0x000fea0003800200 */
.L_x_27:
        /* <DEDUP_REMOVED lines=25> */
.L_x_30:
[----:B------:R-:W-:Y:S05]  /*2280*/  BSYNC.RECONVERGENT B2 ;  /* 0x0000000000027941 */ /* 0x000fea0003800200 */
.L_x_29:
[----:B------:R1:W-:Y:S01]  /*2290*/  STG.E desc[UR12][R10.64+0xc], R7 ;  /* 0x00000c070a007986 */ /* 0x0003e2000c10190c */
[----:B------:R-:W-:-:S07]  /*22a0*/  IADD3 R6, PT, PT, R6, 0x4, RZ ;  /* 0x0000000406067810 */ /* 0x000fce0007ffe0ff */
.L_x_22:
[----:B------:R-:W-:-:S13]  /*22b0*/  ISETP.NE.AND P0, PT, RZ, UR4, PT ;  /* 0x00000004ff007c0c */ /* 0x000fda000bf05270 */
[----:B------:R-:W-:Y:S05]  /*22c0*/  @!P0 EXIT ;  /* 0x000000000000894d */ /* 0x000fea0003800000 */
[----:B------:R-:W-:-:S09]  /*22d0*/  UISETP.NE.AND UP0, UPT, UR4, 0x1, UPT ;  /* 0x000000010400788c */ /* 0x000fd2000bf05270 */
[----:B------:R-:W-:Y:S05]  /*22e0*/  BRA.U !UP0, `(.L_x_31) ;  /* 0x0000000108e87547 */ /* 0x000fea000b800000 */
[----:B------:R-:W2:Y:S01]  /*22f0*/  LDC.64 R14, c[0x0][0x380] ;  /* 0x0000e000ff0e7b82 */ /* 0x000ea20000000a00 */
[----:B01----:R-:W-:-:S05]  /*2300*/  IADD3 R10, PT, PT, R5, R6, RZ ;  /* 0x00000006050a7210 */ /* 0x003fca0007ffe0ff */
[----:B--2---:R-:W-:-:S05]  /*2310*/  IMAD.WIDE R14, R10, 0x4, R14 ;  /* 0x000000040a0e7825 */ /* 0x004fca00078e020e */
        /* <DEDUP_REMOVED lines=24> */
.L_x_33:
[----:B------:R-:W-:Y:S05]  /*24a0*/  BSYNC.RECONVERGENT B2 ;  /* 0x0000000000027941 */ /* 0x000fea0003800200 */
.L_x_32:
[----:B------:R-:W0:Y:S02]  /*24b0*/  LDC.64 R8, c[0x0][0x388] ;  /* 0x0000e200ff087b82 */ /* 0x000e240000000a00 */
[----:B0-----:R-:W-:-:S05]  /*24c0*/  IMAD.WIDE R10, R10, 0x4, R8 ;  /* 0x000000040a0a7825 */ /* 0x001fca00078e0208 */
        /* <DEDUP_REMOVED lines=25> */
.L_x_35:
[----:B------:R-:W-:Y:S05]  /*2660*/  BSYNC.RECONVERGENT B2 ;  /* 0x0000000000027941 */ /* 0x000fea0003800200 */
.L_x_34:
[----:B------:R2:W-:Y:S01]  /*2670*/  STG.E desc[UR12][R10.64+0x4], R7 ;  /* 0x000004070a007986 */ /* 0x0005e2000c10190c */
[----:B------:R-:W-:-:S07]  /*2680*/  IADD3 R6, PT, PT, R6, 0x2, RZ ;  /* 0x0000000206067810 */ /* 0x000fce0007ffe0ff */
.L_x_31:
[----:B------:R-:W3:Y:S02]  /*2690*/  LDC R0, c[0x0][0x394] ;  /* 0x0000e500ff007b82 */ /* 0x000ee40000000800 */
[----:B---3--:R-:W-:-:S04]  /*26a0*/  LOP3.LUT R0, R0, 0x1, RZ, 0xc0, !PT ;  /* 0x0000000100007812 */ /* 0x008fc800078ec0ff */
[----:B------:R-:W-:-:S13]  /*26b0*/  ISETP.NE.U32.AND P0, PT, R0, 0x1, PT ;  /* 0x000000010000780c */ /* 0x000fda0003f05070 */
[----:B------:R-:W-:Y:S05]  /*26c0*/  @P0 EXIT ;  /* 0x000000000000094d */ /* 0x000fea0003800000 */
[----:B------:R-:W0:Y:S01]  /*26d0*/  LDC.64 R8, c[0x0][0x380] ;  /* 0x0000e000ff087b82 */ /* 0x000e220000000a00 */
[----:B------:R-:W-:-:S05]  /*26e0*/  IADD3 R5, PT, PT, R5, R6, RZ ;  /* 0x0000000605057210 */ /* 0x000fca0007ffe0ff */
[----:B012---:R-:W-:-:S06]  /*26f0*/  IMAD.WIDE R6, R5, 0x4, R8 ;  /* 0x0000000405067825 */ /* 0x007fcc00078e0208 */
[----:B------:R-:W2:Y:S01]  /*2700*/  LDG.E R7, desc[UR12][R6.64] ;  /* 0x0000000c06077981 */ /* 0x000ea2000c1e1900 */
[----:B------:R-:W-:Y:S01]  /*2710*/  HFMA2 R9, -RZ, RZ, 0.96630859375, -0.0022525787353515625 ;  /* 0x3bbb989dff097431 */ /* 0x000fe200000001ff */
[----:B------:R-:W-:Y:S01]  /*2720*/  MOV R11, 0x437c0000 ;  /* 0x437c0000000b7802 */ /* 0x000fe20000000f00 */
[----:B------:R-:W0:Y:S01]  /*2730*/  MUFU.RCP R2, R3 ;  /* 0x0000000300027308 */ /* 0x000e220000001000 */
[----:B------:R-:W-:Y:S01]  /*2740*/  BSSY.RECONVERGENT B2, `(.L_x_36) ;  /* 0x0000014000027945 */ /* 0x000fe20003800200 */
[----:B--2---:R-:W-:Y:S01]  /*2750*/  FADD R4, R7, -R4 ;  /* 0x8000000407047221 */ /* 0x004fe20000000000 */
[----:B0-----:R-:W-:-:S03]  /*2760*/  FFMA R7, R2, -R3, 1 ;  /* 0x3f80000002077423 */ /* 0x001fc60000000803 */
[----:B------:R-:W-:-:S04]  /*2770*/  FFMA.SAT R0, R4, R9, 0.5 ;  /* 0x3f00000004007423 */ /* 0x000fc80000002009 */
[----:B------:R-:W-:-:S04]  /*2780*/  FFMA.RM R0, R0, R11, 12582913 ;  /* 0x4b40000100007423 */ /* 0x000fc8000000400b */
[C---:B------:R-:W-:Y:S01]  /*2790*/  FADD R9, R0.reuse, -12583039 ;  /* 0xcb40007f00097421 */ /* 0x040fe20000000000 */
[----:B------:R-:W-:-:S03]  /*27a0*/  SHF.L.U32 R0, R0, 0x17, RZ ;  /* 0x0000001700007819 */ /* 0x000fc600000006ff */
[----:B------:R-:W-:-:S04]  /*27b0*/  FFMA R9, R4, 1.4426950216293334961, -R9 ;  /* 0x3fb8aa3b04097823 */ /* 0x000fc80000000809 */
[----:B------:R-:W-:-:S06]  /*27c0*/  FFMA R9, R4, 1.925963033500011079e-08, R9 ;  /* 0x32a5706004097823 */ /* 0x000fcc0000000009 */
        /* <DEDUP_REMOVED lines=11> */
.L_x_37:
[----:B------:R-:W-:Y:S05]  /*2880*/  BSYNC.RECONVERGENT B2 ;  /* 0x0000000000027941 */ /* 0x000fea0003800200 */
.L_x_36:
[----:B------:R-:W0:Y:S02]  /*2890*/  LDC.64 R2, c[0x0][0x388] ;  /* 0x0000e200ff027b82 */ /* 0x000e240000000a00 */
[----:B0-----:R-:W-:-:S05]  /*28a0*/  IMAD.WIDE R2, R5, 0x4, R2 ;  /* 0x0000000405027825 */ /* 0x001fca00078e0202 */
[----:B------:R-:W-:Y:S01]  /*28b0*/  STG.E desc[UR12][R2.64], R7 ;  /* 0x0000000702007986 */ /* 0x000fe2000c10190c */
[----:B------:R-:W-:Y:S05]  /*28c0*/  EXIT ;  /* 0x000000000000794d */ /* 0x000fea0003800000 */
        .weak           $__internal_0_$__cuda_sm3x_div_rn_noftz_f32_slowpath
        .type           $__internal_0_$__cuda_sm3x_div_rn_noftz_f32_slowpath,@function
        .size           $__internal_0_$__cuda_sm3x_div_rn_noftz_f32_slowpath,(.L_x_50 - $__internal_0_$__cuda_sm3x_div_rn_noftz_f32_slowpath)
$__internal_0_$__cuda_sm3x_div_rn_noftz_f32_slowpath:
[----:B------:R-:W-:Y:S01]  /*28d0*/  SHF.R.U32.HI R7, RZ, 0x17, R3 ;  /* 0x00000017ff077819 */ /* 0x000fe20000011603 */
[----:B------:R-:W-:Y:S01]  /*28e0*/  BSSY.RECONVERGENT B0, `(.L_x_38) ;  /* 0x0000063000007945 */ /* 0x000fe20003800200 */
[----:B------:R-:W-:Y:S02]  /*28f0*/  SHF.R.U32.HI R9, RZ, 0x17, R0 ;  /* 0x00000017ff097819 */ /* 0x000fe40000011600 */
[----:B------:R-:W-:Y:S02]  /*2900*/  LOP3.LUT R7, R7, 0xff, RZ, 0xc0, !PT ;  /* 0x000000ff07077812 */ /* 0x000fe400078ec0ff */
[----:B------:R-:W-:Y:S02]  /*2910*/  LOP3.LUT R9, R9, 0xff, RZ, 0xc0, !PT ;  /* 0x000000ff09097812 */ /* 0x000fe400078ec0ff */
[----:B------:R-:W-:Y:S02]  /*2920*/  IADD3 R12, PT, PT, R7, -0x1, RZ ;  /* 0xffffffff070c7810 */ /* 0x000fe40007ffe0ff */
[----:B------:R-:W-:-:S02]  /*2930*/  IADD3 R13, PT, PT, R9, -0x1, RZ ;  /* 0xffffffff090d7810 */ /* 0x000fc40007ffe0ff */
[----:B------:R-:W-:Y:S02]  /*2940*/  ISETP.GT.U32.AND P0, PT, R12, 0xfd, PT ;  /* 0x000000fd0c00780c */ /* 0x000fe40003f04070 */
[----:B------:R-:W-:Y:S02]  /*2950*/  MOV R17, R3 ;  /* 0x0000000300117202 */ /* 0x000fe40000000f00 */
[----:B------:R-:W-:-:S13]  /*2960*/  ISETP.GT.U32.OR P0, PT, R13, 0xfd, P0 ;  /* 0x000000fd0d00780c */ /* 0x000fda0000704470 */
[----:B------:R-:W-:Y:S01]  /*2970*/  @!P0 MOV R8, RZ ;  /* 0x000000ff00088202 */ /* 0x000fe20000000f00 */
[----:B------:R-:W-:Y:S06]  /*2980*/  @!P0 BRA `(.L_x_39) ;  /* 0x00000000005c8947 */ /* 0x000fec0003800000 */
[----:B------:R-:W-:Y:S02]  /*2990*/  FSETP.GTU.FTZ.AND P0, PT, |R0|, +INF , PT ;  /* 0x7f8000000000780b */ /* 0x000fe40003f1c200 */
[----:B------:R-:W-:-:S04]  /*29a0*/  FSETP.GTU.FTZ.AND P1, PT, |R3|, +INF , PT ;  /* 0x7f8000000300780b */ /* 0x000fc80003f3c200 */
[----:B------:R-:W-:-:S13]  /*29b0*/  PLOP3.LUT P0, PT, P0, P1, PT, 0xf8, 0x8f ;  /* 0x00000000008f781c */ /* 0x000fda0000703f70 */
[----:B------:R-:W-:Y:S05]  /*29c0*/  @P0 BRA `(.L_x_40) ;  /* 0x00000004004c0947 */ /* 0x000fea0003800000 */
[----:B------:R-:W-:-:S13]  /*29d0*/  LOP3.LUT P0, RZ, R17, 0x7fffffff, R0, 0xc8, !PT ;  /* 0x7fffffff11ff7812 */ /* 0x000fda000780c800 */
[----:B------:R-:W-:Y:S05]  /*29e0*/  @!P0 BRA `(.L_x_41) ;  /* 0x00000004003c8947 */ /* 0x000fea0003800000 */
[C---:B------:R-:W-:Y:S02]  /*29f0*/  FSETP.NEU.FTZ.AND P3, PT, |R0|.reuse, +INF , PT ;  /* 0x7f8000000000780b */ /* 0x040fe40003f7d200 */
[----:B------:R-:W-:Y:S02]  /*2a00*/  FSETP.NEU.FTZ.AND P1, PT, |R3|, +INF , PT ;  /* 0x7f8000000300780b */ /* 0x000fe40003f3d200 */
[----:B------:R-:W-:-:S11]  /*2a10*/  FSETP.NEU.FTZ.AND P0, PT, |R0|, +INF , PT ;  /* 0x7f8000000000780b */ /* 0x000fd60003f1d200 */
[----:B------:R-:W-:Y:S05]  /*2a20*/  @!P1 BRA !P3, `(.L_x_41) ;  /* 0x00000004002c9947 */ /* 0x000fea0005800000 */
[----:B------:R-:W-:-:S04]  /*2a30*/  LOP3.LUT P3, RZ, R0, 0x7fffffff, RZ, 0xc0, !PT ;  /* 0x7fffffff00ff7812 */ /* 0x000fc8000786c0ff */
[----:B------:R-:W-:-:S13]  /*2a40*/  PLOP3.LUT P1, PT, P1, P3, PT, 0x2f, 0xf2 ;  /* 0x0000000000f2781c */ /* 0x000fda0000f26577 */
[----:B------:R-:W-:Y:S05]  /*2a50*/  @P1 BRA `(.L_x_42) ;  /* 0x0000000400181947 */ /* 0x000fea0003800000 */
[----:B------:R-:W-:-:S04]  /*2a60*/  LOP3.LUT P1, RZ, R17, 0x7fffffff, RZ, 0xc0, !PT ;  /* 0x7fffffff11ff7812 */ /* 0x000fc8000782c0ff */
[----:B------:R-:W-:-:S13]  /*2a70*/  PLOP3.LUT P0, PT, P0, P1, PT, 0x2f, 0xf2 ;  /* 0x0000000000f2781c */ /* 0x000fda0000702577 */
[----:B------:R-:W-:Y:S05]  /*2a80*/  @P0 BRA `(.L_x_43) ;  /* 0x0000000400000947 */ /* 0x000fea0003800000 */
[----:B------:R-:W-:Y:S02]  /*2a90*/  ISETP.GE.AND P0, PT, R13, RZ, PT ;  /* 0x000000ff0d00720c */ /* 0x000fe40003f06270 */
[----:B------:R-:W-:-:S11]  /*2aa0*/  ISETP.GE.AND P1, PT, R12, RZ, PT ;  /* 0x000000ff0c00720c */ /* 0x000fd60003f26270 */
[----:B------:R-:W-:Y:S01]  /*2ab0*/  @P0 MOV R8, RZ ;  /* 0x000000ff00080202 */ /* 0x000fe20000000f00 */
[----:B------:R-:W-:Y:S01]  /*2ac0*/  @!P0 FFMA R0, R0, 1.84467440737095516160e+19, RZ ;  /* 0x5f80000000008823 */ /* 0x000fe200000000ff */
[----:B------:R-:W-:Y:S01]  /*2ad0*/  @!P0 MOV R8, 0xffffffc0 ;  /* 0xffffffc000088802 */ /* 0x000fe20000000f00 */
[----:B------:R-:W-:-:S03]  /*2ae0*/  @!P1 FFMA R17, R3, 1.84467440737095516160e+19, RZ ;  /* 0x5f80000003119823 */ /* 0x000fc600000000ff */
[----:B------:R-:W-:-:S07]  /*2af0*/  @!P1 IADD3 R8, PT, PT, R8, 0x40, RZ ;  /* 0x0000004008089810 */ /* 0x000fce0007ffe0ff */
.L_x_39:
[----:B------:R-:W-:Y:S01]  /*2b00*/  LEA R12, R7, 0xc0800000, 0x17 ;  /* 0xc0800000070c7811 */ /* 0x000fe200078eb8ff */
[----:B------:R-:W-:Y:S01]  /*2b10*/  BSSY.RECONVERGENT B1, `(.L_x_44) ;  /* 0x0000036000017945 */ /* 0x000fe20003800200 */
[----:B------:R-:W-:Y:S02]  /*2b20*/  IADD3 R9, PT, PT, R9, -0x7f, RZ ;  /* 0xffffff8109097810 */ /* 0x000fe40007ffe0ff */
[----:B------:R-:W-:-:S03]  /*2b30*/  IADD3 R21, PT, PT, -R12, R17, RZ ;  /* 0x000000110c157210 */ /* 0x000fc60007ffe1ff */
[----:B------:R-:W-:Y:S01]  /*2b40*/  IMAD R0, R9, -0x800000, R0 ;  /* 0xff80000009007824 */ /* 0x000fe200078e0200 */
[----:B------:R-:W0:Y:S01]  /*2b50*/  MUFU.RCP R12, R21 ;  /* 0x00000015000c7308 */ /* 0x000e220000001000 */
[----:B------:R-:W-:Y:S01]  /*2b60*/  FADD.FTZ R13, -R21, -RZ ;  /* 0x800000ff150d7221 */ /* 0x000fe20000010100 */
[----:B------:R-:W-:-:S04]  /*2b70*/  IADD3 R9, PT, PT, R9, 0x7f, -R7 ;  /* 0x0000007f09097810 */ /* 0x000fc80007ffe807 */
[----:B------:R-:W-:Y:S01]  /*2b80*/  IADD3 R9, PT, PT, R9, R8, RZ ;  /* 0x0000000809097210 */ /* 0x000fe20007ffe0ff */
[----:B0-----:R-:W-:-:S04]  /*2b90*/  FFMA R17, R12, R13, 1 ;  /* 0x3f8000000c117423 */ /* 0x001fc8000000000d */
[----:B------:R-:W-:-:S04]  /*2ba0*/  FFMA R17, R12, R17, R12 ;  /* 0x000000110c117223 */ /* 0x000fc8000000000c */
[----:B------:R-:W-:-:S04]  /*2bb0*/  FFMA R12, R0, R17, RZ ;  /* 0x00000011000c7223 */ /* 0x000fc800000000ff */
[----:B------:R-:W-:-:S04]  /*2bc0*/  FFMA R20, R13, R12, R0 ;  /* 0x0000000c0d147223 */ /* 0x000fc80000000000 */
[----:B------:R-:W-:-:S04]  /*2bd0*/  FFMA R20, R17, R20, R12 ;  /* 0x0000001411147223 */ /* 0x000fc8000000000c */
[----:B------:R-:W-:-:S04]  /*2be0*/  FFMA R13, R13, R20, R0 ;  /* 0x000000140d0d7223 */ /* 0x000fc80000000000 */
[----:B------:R-:W-:-:S05]  /*2bf0*/  FFMA R0, R17, R13, R20 ;  /* 0x0000000d11007223 */ /* 0x000fca0000000014 */
[----:B------:R-:W-:-:S04]  /*2c00*/  SHF.R.U32.HI R7, RZ, 0x17, R0 ;  /* 0x00000017ff077819 */ /* 0x000fc80000011600 */
[----:B------:R-:W-:-:S04]  /*2c10*/  LOP3.LUT R8, R7, 0xff, RZ, 0xc0, !PT ;  /* 0x000000ff07087812 */ /* 0x000fc800078ec0ff */
[----:B------:R-:W-:-:S04]  /*2c20*/  IADD3 R7, PT, PT, R8, R9, RZ ;  /* 0x0000000908077210 */ /* 0x000fc80007ffe0ff */
[----:B------:R-:W-:-:S04]  /*2c30*/  IADD3 R8, PT, PT, R7, -0x1, RZ ;  /* 0xffffffff07087810 */ /* 0x000fc80007ffe0ff */
[----:B------:R-:W-:-:S13]  /*2c40*/  ISETP.GE.U32.AND P0, PT, R8, 0xfe, PT ;  /* 0x000000fe0800780c */ /* 0x000fda0003f06070 */
[----:B------:R-:W-:Y:S05]  /*2c50*/  @!P0 BRA `(.L_x_45) ;  /* 0x0000000000808947 */ /* 0x000fea0003800000 */
[----:B------:R-:W-:-:S13]  /*2c60*/  ISETP.GT.AND P0, PT, R7, 0xfe, PT ;  /* 0x000000fe0700780c */ /* 0x000fda0003f04270 */
[----:B------:R-:W-:Y:S05]  /*2c70*/  @P0 BRA `(.L_x_46) ;  /* 0x00000000006c0947 */ /* 0x000fea0003800000 */
[----:B------:R-:W-:-:S13]  /*2c80*/  ISETP.GE.AND P0, PT, R7, 0x1, PT ;  /* 0x000000010700780c */ /* 0x000fda0003f06270 */
[----:B------:R-:W-:Y:S05]  /*2c90*/  @P0 BRA `(.L_x_47) ;  /* 0x0000000000740947 */ /* 0x000fea0003800000 */
[----:B------:R-:W-:Y:S02]  /*2ca0*/  ISETP.GE.AND P0, PT, R7, -0x18, PT ;  /* 0xffffffe80700780c */ /* 0x000fe40003f06270 */
[----:B------:R-:W-:-:S11]  /*2cb0*/  LOP3.LUT R0, R0, 0x80000000, RZ, 0xc0, !PT ;  /* 0x8000000000007812 */ /* 0x000fd600078ec0ff */
[----:B------:R-:W-:Y:S05]  /*2cc0*/  @!P0 BRA `(.L_x_47) ;  /* 0x0000000000688947 */ /* 0x000fea0003800000 */
[CCC-:B------:R-:W-:Y:S01]  /*2cd0*/  FFMA.RZ R8, R17.reuse, R13.reuse, R20.reuse ;  /* 0x0000000d11087223 */ /* 0x1c0fe2000000c014 */
[CCC-:B------:R-:W-:Y:S01]  /*2ce0*/  FFMA.RP R9, R17.reuse, R13.reuse, R20.reuse ;  /* 0x0000000d11097223 */ /* 0x1c0fe20000008014 */
[----:B------:R-:W-:Y:S01]  /*2cf0*/  FFMA.RM R20, R17, R13, R20 ;  /* 0x0000000d11147223 */ /* 0x000fe20000004014 */
[C---:B------:R-:W-:Y:S02]  /*2d00*/  IADD3 R12, PT, PT, R7.reuse, 0x20, RZ ;  /* 0x00000020070c7810 */ /* 0x040fe40007ffe0ff */
[----:B------:R-:W-:Y:S02]  /*2d10*/  LOP3.LUT R8, R8, 0x7fffff, RZ, 0xc0, !PT ;  /* 0x007fffff08087812 */ /* 0x000fe400078ec0ff */
[C---:B------:R-:W-:Y:S02]  /*2d20*/  ISETP.NE.AND P3, PT, R7.reuse, RZ, PT ;  /* 0x000000ff0700720c */ /* 0x040fe40003f65270 */
[----:B------:R-:W-:Y:S02]  /*2d30*/  LOP3.LUT R13, R8, 0x800000, RZ, 0xfc, !PT ;  /* 0x00800000080d7812 */ /* 0x000fe400078efcff */
[----:B------:R-:W-:-:S02]  /*2d40*/  ISETP.NE.AND P1, PT, R7, RZ, PT ;  /* 0x000000ff0700720c */ /* 0x000fc40003f25270 */
[----:B------:R-:W-:Y:S02]  /*2d50*/  IADD3 R7, PT, PT, -R7, RZ, RZ ;  /* 0x000000ff07077210 */ /* 0x000fe40007ffe1ff */
[----:B------:R-:W-:Y:S02]  /*2d60*/  SHF.L.U32 R12, R13, R12, RZ ;  /* 0x0000000c0d0c7219 */ /* 0x000fe400000006ff */
[----:B------:R-:W-:Y:S02]  /*2d70*/  FSETP.NEU.FTZ.AND P0, PT, R9, R20, PT ;  /* 0x000000140900720b */ /* 0x000fe40003f1d000 */
[----:B------:R-:W-:Y:S02]  /*2d80*/  SEL R8, R7, RZ, P3 ;  /* 0x000000ff07087207 */ /* 0x000fe40001800000 */
[----:B------:R-:W-:Y:S02]  /*2d90*/  ISETP.NE.AND P1, PT, R12, RZ, P1 ;  /* 0x000000ff0c00720c */ /* 0x000fe40000f25270 */
[----:B------:R-:W-:-:S02]  /*2da0*/  SHF.R.U32.HI R8, RZ, R8, R13 ;  /* 0x00000008ff087219 */ /* 0x000fc4000001160d */
[----:B------:R-:W-:Y:S02]  /*2db0*/  PLOP3.LUT P0, PT, P0, P1, PT, 0xf8, 0x8f ;  /* 0x00000000008f781c */ /* 0x000fe40000703f70 */
[----:B------:R-:W-:Y:S02]  /*2dc0*/  SHF.R.U32.HI R12, RZ, 0x1, R8 ;  /* 0x00000001ff0c7819 */ /* 0x000fe40000011608 */
[----:B------:R-:W-:-:S04]  /*2dd0*/  SEL R7, RZ, 0x1, !P0 ;  /* 0x00000001ff077807 */ /* 0x000fc80004000000 */
[----:B------:R-:W-:-:S04]  /*2de0*/  LOP3.LUT R7, R7, 0x1, R12, 0xf8, !PT ;  /* 0x0000000107077812 */ /* 0x000fc800078ef80c */
[----:B------:R-:W-:-:S04]  /*2df0*/  LOP3.LUT R7, R7, R8, RZ, 0xc0, !PT ;  /* 0x0000000807077212 */ /* 0x000fc800078ec0ff */
[----:B------:R-:W-:-:S04]  /*2e00*/  IADD3 R7, PT, PT, R12, R7, RZ ;  /* 0x000000070c077210 */ /* 0x000fc80007ffe0ff */
[----:B------:R-:W-:Y:S01]  /*2e10*/  LOP3.LUT R0, R7, R0, RZ, 0xfc, !PT ;  /* 0x0000000007007212 */ /* 0x000fe200078efcff */
[----:B------:R-:W-:Y:S06]  /*2e20*/  BRA `(.L_x_47) ;  /* 0x0000000000107947 */ /* 0x000fec0003800000 */
.L_x_46:
[----:B------:R-:W-:-:S04]  /*2e30*/  LOP3.LUT R0, R0, 0x80000000, RZ, 0xc0, !PT ;  /* 0x8000000000007812 */ /* 0x000fc800078ec0ff */
[----:B------:R-:W-:Y:S01]  /*2e40*/  LOP3.LUT R0, R0, 0x7f800000, RZ, 0xfc, !PT ;  /* 0x7f80000000007812 */ /* 0x000fe200078efcff */
[----:B------:R-:W-:Y:S06]  /*2e50*/  BRA `(.L_x_47) ;  /* 0x0000000000047947 */ /* 0x000fec0003800000 */
.L_x_45:
[----:B------:R-:W-:-:S07]  /*2e60*/  LEA R0, R9, R0, 0x17 ;  /* 0x0000000009007211 */ /* 0x000fce00078eb8ff */
.L_x_47:
[----:B------:R-:W-:Y:S05]  /*2e70*/  BSYNC.RECONVERGENT B1 ;  /* 0x0000000000017941 */ /* 0x000fea0003800200 */
.L_x_44:
[----:B------:R-:W-:Y:S05]  /*2e80*/  BRA `(.L_x_48) ;  /* 0x0000000000207947 */ /* 0x000fea0003800000 */
.L_x_43:
[----:B------:R-:W-:-:S04]  /*2e90*/  LOP3.LUT R0, R17, 0x80000000, R0, 0x48, !PT ;  /* 0x8000000011007812 */ /* 0x000fc800078e4800 */
[----:B------:R-:W-:Y:S01]  /*2ea0*/  LOP3.LUT R0, R0, 0x7f800000, RZ, 0xfc, !PT ;  /* 0x7f80000000007812 */ /* 0x000fe200078efcff */
[----:B------:R-:W-:Y:S06]  /*2eb0*/  BRA `(.L_x_48) ;  /* 0x0000000000147947 */ /* 0x000fec0003800000 */
.L_x_42:
[----:B------:R-:W-:Y:S01]  /*2ec0*/  LOP3.LUT R0, R17, 0x80000000, R0, 0x48, !PT ;  /* 0x8000000011007812 */ /* 0x000fe200078e4800 */
[----:B------:R-:W-:Y:S06]  /*2ed0*/  BRA `(.L_x_48) ;  /* 0x00000000000c7947 */ /* 0x000fec0003800000 */
.L_x_41:
[----:B------:R-:W0:Y:S01]  /*2ee0*/  MUFU.RSQ R0, -QNAN ;  /* 0xffc0000000007908 */ /* 0x000e220000001400 */
[----:B------:R-:W-:Y:S05]  /*2ef0*/  BRA `(.L_x_48) ;  /* 0x0000000000047947 */ /* 0x000fea0003800000 */
.L_x_40:
[----:B------:R-:W-:-:S07]  /*2f00*/  FADD.FTZ R0, R0, R3 ;  /* 0x0000000300007221 */ /* 0x000fce0000010000 */
.L_x_48:
[----:B------:R-:W-:Y:S05]  /*2f10*/  BSYNC.RECONVERGENT B0 ;  /* 0x0000000000007941 */ /* 0x000fea0003800200 */
.L_x_38:
[----:B------:R-:W-:Y:S01]  /*2f20*/  HFMA2 R9, -RZ, RZ, 0, 0 ;  /* 0x00000000ff097431 */ /* 0x000fe200000001ff */
[----:B------:R-:W-:Y:S02]  /*2f30*/  MOV R8, R2 ;  /* 0x0000000200087202 */ /* 0x000fe40000000f00 */
[----:B0-----:R-:W-:Y:S02]  /*2f40*/  MOV R7, R0 ;  /* 0x0000000000077202 */ /* 0x001fe40000000f00 */
[----:B------:R-:W-:Y:S05]  /*2f50*/  RET.REL.NODEC R8 `(_Z14softmax_kernelPfS_ii) ;  /* 0xffffffd008287950 */ /* 0x000fea0003c3ffff */
.L_x_49:
[----:B------:R-:W-:-:S00]  /*2f60*/  BRA `(.L_x_49) ;  /* 0xfffffffc00fc7947 */ /* 0x000fc0000383ffff */
[----:B------:R-:W-:-:S00]  /*2f70*/  NOP ;  /* 0x0000000000007918 */ /* 0x000fc00000000000 */
        /* <DEDUP_REMOVED lines=8> */
.L_x_50:


//--------------------- .nv.shared.reserved.0     --------------------------
	.section	.nv.shared.reserved.0,"aw",@nobits
	.weak		__nv_reservedSMEM_offset_0_alias
	.size		__nv_reservedSMEM_offset_0_alias, 0, 64
	.other		__nv_reservedSMEM_offset_0_alias,@"STO_CUDA_RESERVED_SHARED STV_DEFAULT"
__nv_reservedSMEM_offset_0_alias:
	.zero		0
	.zero		64


//--------------------- .nv.constant0._Z14softmax_kernelPfS_ii --------------------------
	.section	.nv.constant0._Z14softmax_kernelPfS_ii,"a",@progbits
	.sectionflags	@""
	.align	4
.nv.constant0._Z14softmax_kernelPfS_ii:
	.zero		920


//--------------------- SYMBOLS --------------------------

	.type		.nv.reservedSmem.offset0,@object
	.size		.nv.reservedSmem.offset0,0x4
